	.target	sm_90a

	.elftype	@"ET_EXEC"


//--------------------- .note.nv.tkinfo           --------------------------
	.section	.note.nv.tkinfo,"",@"SHT_NOTE"
	.sectionflags	@"SHF_NOTE_NV_TKINFO"
	.tkinfo
        /*0018*/ 	.word	0x00000002
        /*0030*/ 	.string	""
        /*0030*/ 	.string	"ptxas"
        /*0030*/ 	.string	"Cuda compilation tools, release 13.0, V13.0.88"
        /*0030*/ 	.string	"Build cuda_13.0.r13.0/compiler.36424714_0"
        /*0030*/ 	.string	"-arch sm_90a -m 64 "



//--------------------- .note.nv.cuinfo           --------------------------
	.section	.note.nv.cuinfo,"",@"SHT_NOTE"
	.sectionflags	@"SHF_NOTE_NV_CUINFO"
        /*0018*/ 	.short	0x0002
        /*001a*/ 	.short	0x005a
        /*001c*/ 	.short	0x0082
	.zero		2


//--------------------- .nv.info                  --------------------------
	.section	.nv.info,"",@"SHT_CUDA_INFO"
	.align	4


	//----- nvinfo : EIATTR_REGCOUNT
	.align		4
        /*0000*/ 	.byte	0x04, 0x2f
        /*0002*/ 	.short	(.L_15 - .L_14)
	.align		4
.L_14:
        /*0004*/ 	.word	index@(_ZN7cutlass13device_kernelINS_4gemm6kernel13GemmUniversalIN4cute5tupleIJiiiiEEENS1_10collective13CollectiveMmaINS1_34MainloopSm90TmaGmmaWarpSpecializedILi2ENS5_IJNS4_1CILi1EEESB_SB_EEENS1_35KernelTmaWarpSpecializedCooperativeEEENS5_IJNSA_ILi128EEENSA_ILi256EEESF_EEENS_6half_tENS5_IJlSB_lEEESI_SJ_NS4_8TiledMMAINS4_8MMA_AtomIJNS4_4SM904GMMA26MMA_64x256x16_F32F16F16_SSILNSN_5MajorE0ELSP_0ELNSN_7ScaleInE1ELSQ_1EEEEEENS4_6LayoutINS5_IJNSA_ILi2EEESB_SB_EEENS5_IJSB_NSA_ILi0EEESW_EEEEENS5_IJNS4_10UnderscoreESZ_SZ_EEEEENS4_13SM90_TMA_LOADENS4_14ComposedLayoutINS4_7SwizzleILi3ELi4ELi3EEENS4_18smem_ptr_flag_bitsILi16EEENST_INS5_IJNSA_ILi8EEENSA_ILi64EEEEEENS5_IJS19_SB_EEEEEEEvNS4_8identityES12_S1D_vS1E_EENS_8epilogue10collective6detail29Sm90TmaWarpSpecializedAdapterINS1H_15DefaultEpilogueISI_SJ_SJ_NS1G_6thread17LinearCombinationISI_Li1EffLNS1L_9ScaleType4KindE0ELNS_15FloatRoundStyleE2ESI_EENS1_15EpilogueDefaultEEEEEvvEEEEvNT_6ParamsE)
        /*0008*/ 	.word	0x000000a8


	//----- nvinfo : EIATTR_FRAME_SIZE
	.align		4
.L_15:
        /*000c*/ 	.byte	0x04, 0x11
        /*000e*/ 	.short	(.L_17 - .L_16)
	.align		4
.L_16:
        /*0010*/ 	.word	index@(_ZN7cutlass13device_kernelINS_4gemm6kernel13GemmUniversalIN4cute5tupleIJiiiiEEENS1_10collective13CollectiveMmaINS1_34MainloopSm90TmaGmmaWarpSpecializedILi2ENS5_IJNS4_1CILi1EEESB_SB_EEENS1_35KernelTmaWarpSpecializedCooperativeEEENS5_IJNSA_ILi128EEENSA_ILi256EEESF_EEENS_6half_tENS5_IJlSB_lEEESI_SJ_NS4_8TiledMMAINS4_8MMA_AtomIJNS4_4SM904GMMA26MMA_64x256x16_F32F16F16_SSILNSN_5MajorE0ELSP_0ELNSN_7ScaleInE1ELSQ_1EEEEEENS4_6LayoutINS5_IJNSA_ILi2EEESB_SB_EEENS5_IJSB_NSA_ILi0EEESW_EEEEENS5_IJNS4_10UnderscoreESZ_SZ_EEEEENS4_13SM90_TMA_LOADENS4_14ComposedLayoutINS4_7SwizzleILi3ELi4ELi3EEENS4_18smem_ptr_flag_bitsILi16EEENST_INS5_IJNSA_ILi8EEENSA_ILi64EEEEEENS5_IJS19_SB_EEEEEEEvNS4_8identityES12_S1D_vS1E_EENS_8epilogue10collective6detail29Sm90TmaWarpSpecializedAdapterINS1H_15DefaultEpilogueISI_SJ_SJ_NS1G_6thread17LinearCombinationISI_Li1EffLNS1L_9ScaleType4KindE0ELNS_15FloatRoundStyleE2ESI_EENS1_15EpilogueDefaultEEEEEvvEEEEvNT_6ParamsE)
        /*0014*/ 	.word	0x00000000


	//----- nvinfo : EIATTR_MIN_STACK_SIZE
	.align		4
.L_17:
        /*0018*/ 	.byte	0x04, 0x12
        /*001a*/ 	.short	(.L_19 - .L_18)
	.align		4
.L_18:
        /*001c*/ 	.word	index@(_ZN7cutlass13device_kernelINS_4gemm6kernel13GemmUniversalIN4cute5tupleIJiiiiEEENS1_10collective13CollectiveMmaINS1_34MainloopSm90TmaGmmaWarpSpecializedILi2ENS5_IJNS4_1CILi1EEESB_SB_EEENS1_35KernelTmaWarpSpecializedCooperativeEEENS5_IJNSA_ILi128EEENSA_ILi256EEESF_EEENS_6half_tENS5_IJlSB_lEEESI_SJ_NS4_8TiledMMAINS4_8MMA_AtomIJNS4_4SM904GMMA26MMA_64x256x16_F32F16F16_SSILNSN_5MajorE0ELSP_0ELNSN_7ScaleInE1ELSQ_1EEEEEENS4_6LayoutINS5_IJNSA_ILi2EEESB_SB_EEENS5_IJSB_NSA_ILi0EEESW_EEEEENS5_IJNS4_10UnderscoreESZ_SZ_EEEEENS4_13SM90_TMA_LOADENS4_14ComposedLayoutINS4_7SwizzleILi3ELi4ELi3EEENS4_18smem_ptr_flag_bitsILi16EEENST_INS5_IJNSA_ILi8EEENSA_ILi64EEEEEENS5_IJS19_SB_EEEEEEEvNS4_8identityES12_S1D_vS1E_EENS_8epilogue10collective6detail29Sm90TmaWarpSpecializedAdapterINS1H_15DefaultEpilogueISI_SJ_SJ_NS1G_6thread17LinearCombinationISI_Li1EffLNS1L_9ScaleType4KindE0ELNS_15FloatRoundStyleE2ESI_EENS1_15EpilogueDefaultEEEEEvvEEEEvNT_6ParamsE)
        /*0020*/ 	.word	0x00000000
.L_19:


//--------------------- .nv.compat                --------------------------
	.section	.nv.compat,"",@"SHT_CUDA_COMPAT_INFO"
	.align	4
        /*0000*/ 	.byte	0x02, 0x09, 0x01, 0x00, 0x02, 0x02, 0x04, 0x00, 0x02, 0x05, 0x05, 0x00, 0x03, 0x07, 0x01, 0x01
        /*0010*/ 	.byte	0x02, 0x03, 0x01, 0x00, 0x02, 0x06, 0x01, 0x00, 0x04, 0x0b, 0x08, 0x00, 0x00, 0x00, 0x00, 0x00
        /*0020*/ 	.byte	0x00, 0x00, 0x00, 0x00


//--------------------- .nv.info._ZN7cutlass13device_kernelINS_4gemm6kernel13GemmUniversalIN4cute5tupleIJiiiiEEENS1_10collective13CollectiveMmaINS1_34MainloopSm90TmaGmmaWarpSpecializedILi2ENS5_IJNS4_1CILi1EEESB_SB_EEENS1_35KernelTmaWarpSpecializedCooperativeEEENS5_IJNSA_ILi128EEENSA_ILi256EEESF_EEENS_6half_tENS5_IJlSB_lEEESI_SJ_NS4_8TiledMMAINS4_8MMA_AtomIJNS4_4SM904GMMA26MMA_64x256x16_F32F16F16_SSILNSN_5MajorE0ELSP_0ELNSN_7ScaleInE1ELSQ_1EEEEEENS4_6LayoutINS5_IJNSA_ILi2EEESB_SB_EEENS5_IJSB_NSA_ILi0EEESW_EEEEENS5_IJNS4_10UnderscoreESZ_SZ_EEEEENS4_13SM90_TMA_LOADENS4_14ComposedLayoutINS4_7SwizzleILi3ELi4ELi3EEENS4_18smem_ptr_flag_bitsILi16EEENST_INS5_IJNSA_ILi8EEENSA_ILi64EEEEEENS5_IJS19_SB_EEEEEEEvNS4_8identityES12_S1D_vS1E_EENS_8epilogue10collective6detail29Sm90TmaWarpSpecializedAdapterINS1H_15DefaultEpilogueISI_SJ_SJ_NS1G_6thread17LinearCombinationISI_Li1EffLNS1L_9ScaleType4KindE0ELNS_15FloatRoundStyleE2ESI_EENS1_15EpilogueDefaultEEEEEvvEEEEvNT_6ParamsE --------------------------
	.section	.nv.info._ZN7cutlass13device_kernelINS_4gemm6kernel13GemmUniversalIN4cute5tupleIJiiiiEEENS1_10collective13CollectiveMmaINS1_34MainloopSm90TmaGmmaWarpSpecializedILi2ENS5_IJNS4_1CILi1EEESB_SB_EEENS1_35KernelTmaWarpSpecializedCooperativeEEENS5_IJNSA_ILi128EEENSA_ILi256EEESF_EEENS_6half_tENS5_IJlSB_lEEESI_SJ_NS4_8TiledMMAINS4_8MMA_AtomIJNS4_4SM904GMMA26MMA_64x256x16_F32F16F16_SSILNSN_5MajorE0ELSP_0ELNSN_7ScaleInE1ELSQ_1EEEEEENS4_6LayoutINS5_IJNSA_ILi2EEESB_SB_EEENS5_IJSB_NSA_ILi0EEESW_EEEEENS5_IJNS4_10UnderscoreESZ_SZ_EEEEENS4_13SM90_TMA_LOADENS4_14ComposedLayoutINS4_7SwizzleILi3ELi4ELi3EEENS4_18smem_ptr_flag_bitsILi16EEENST_INS5_IJNSA_ILi8EEENSA_ILi64EEEEEENS5_IJS19_SB_EEEEEEEvNS4_8identityES12_S1D_vS1E_EENS_8epilogue10collective6detail29Sm90TmaWarpSpecializedAdapterINS1H_15DefaultEpilogueISI_SJ_SJ_NS1G_6thread17LinearCombinationISI_Li1EffLNS1L_9ScaleType4KindE0ELNS_15FloatRoundStyleE2ESI_EENS1_15EpilogueDefaultEEEEEvvEEEEvNT_6ParamsE,"",@"SHT_CUDA_INFO"
	.sectionflags	@""
	.align	4


	//----- nvinfo : EIATTR_CUDA_API_VERSION
	.align		4
        /*0000*/ 	.byte	0x04, 0x37
        /*0002*/ 	.short	(.L_21 - .L_20)
.L_20:
        /*0004*/ 	.word	0x00000082


	//----- nvinfo : EIATTR_KPARAM_INFO
	.align		4
.L_21:
        /*0008*/ 	.byte	0x04, 0x17
        /*000a*/ 	.short	(.L_23 - .L_22)
.L_22:
        /*000c*/ 	.word	0x00000000
        /*0010*/ 	.short	0x0000
        /*0012*/ 	.short	0x0070
        /*0014*/ 	.byte	0x00, 0xf0, 0x01, 0x10


	//----- nvinfo : EIATTR_SPARSE_MMA_MASK
	.align		4
.L_23:
        /*0018*/ 	.byte	0x03, 0x50
        /*001a*/ 	.short	0x0000


	//----- nvinfo : EIATTR_MAXREG_COUNT
	.align		4
        /*001c*/ 	.byte	0x03, 0x1b
        /*001e*/ 	.short	0x00a8


	//----- nvinfo : EIATTR_NUM_BARRIERS
	.align		4
        /*0020*/ 	.byte	0x02, 0x4c
        /*0022*/ 	.byte	0x01
	.zero		1


	//----- nvinfo : EIATTR_EXTERNS
	.align		4
        /*0024*/ 	.byte	0x04, 0x0f
        /*0026*/ 	.short	(.L_25 - .L_24)


	//   ....[0]....
	.align		4
.L_24:
        /*0028*/ 	.word	index@(__assertfail)


	//----- nvinfo : EIATTR_MERCURY_ISA_VERSION
	.align		4
.L_25:
        /*002c*/ 	.byte	0x03, 0x5f
        /*002e*/ 	.short	0x0101


	//----- nvinfo : EIATTR_INT_WARP_WIDE_INSTR_OFFSETS
	.align		4
        /*0030*/ 	.byte	0x04, 0x31
        /*0032*/ 	.short	(.L_27 - .L_26)


	//   ....[0]....
.L_26:
        /*0034*/ 	.word	0x00000370


	//   ....[1]....
        /*0038*/ 	.word	0x000003a0


	//   ....[2]....
        /*003c*/ 	.word	0x00000480


	//----- nvinfo : EIATTR_COOP_GROUP_MASK_REGIDS
	.align		4
.L_27:
        /*0040*/ 	.byte	0x04, 0x29
        /*0042*/ 	.short	(.L_29 - .L_28)


	//   ....[0]....
.L_28:
        /*0044*/ 	.word	0xffffffff


	//   ....[1]....
        /*0048*/ 	.word	0xffffffff


	//   ....[2]....
        /*004c*/ 	.word	0xffffffff


	//   ....[3]....
        /*0050*/ 	.word	0xffffffff


	//   ....[4]....
        /*0054*/ 	.word	0xffffffff


	//----- nvinfo : EIATTR_COOP_GROUP_INSTR_OFFSETS
	.align		4
.L_29:
        /*0058*/ 	.byte	0x04, 0x28
        /*005a*/ 	.short	(.L_31 - .L_30)


	//   ....[0]....
.L_30:
        /*005c*/ 	.word	0x00000060


	//   ....[1]....
        /*0060*/ 	.word	0x00000070


	//   ....[2]....
        /*0064*/ 	.word	0x00000130


	//   ....[3]....
        /*0068*/ 	.word	0x00000280


	//   ....[4]....
        /*006c*/ 	.word	0x00000f30


	//----- nvinfo : EIATTR_REG_RECONFIG
	.align		4
.L_31:
        /*0070*/ 	.byte	0x01, 0x54
	.zero		2


	//----- nvinfo : EIATTR_SYSCALL_OFFSETS
	.align		4
        /*0074*/ 	.byte	0x04, 0x46
        /*0076*/ 	.short	(.L_33 - .L_32)


	//   ....[0]....
.L_32:
        /*0078*/ 	.word	0x000010f0


	//----- nvinfo : EIATTR_MBARRIER_INSTR_OFFSETS
	.align		4
.L_33:
        /*007c*/ 	.byte	0x04, 0x39
        /*007e*/ 	.short	(.L_35 - .L_34)


	//   ....[0]....
.L_34:
        /*0080*/ 	.word	0x00000230
        /*0084*/ 	.word	0x000000ff
        /*0088*/ 	.word	0x00000000
        /*008c*/ 	.short	0x0100
        /*008e*/ 	.byte	0x08
	.zero		1


	//   ....[1]....
        /*0090*/ 	.word	0x00000240
        /*0094*/ 	.word	0x000000ff
        /*0098*/ 	.word	0x00000010
        /*009c*/ 	.short	0x0100
        /*009e*/ 	.byte	0x08
	.zero		1


	//   ....[2]....
        /*00a0*/ 	.word	0x00000250
        /*00a4*/ 	.word	0x000000ff
        /*00a8*/ 	.word	0x00000008
        /*00ac*/ 	.short	0x0100
        /*00ae*/ 	.byte	0x08
	.zero		1


	//   ....[3]....
        /*00b0*/ 	.word	0x00000260
        /*00b4*/ 	.word	0x000000ff
        /*00b8*/ 	.word	0x00000018
        /*00bc*/ 	.short	0x0100
        /*00be*/ 	.byte	0x08
	.zero		1


	//   ....[4]....
        /*00c0*/ 	.word	0x000004f0
        /*00c4*/ 	.word	0x000000ff
        /*00c8*/ 	.word	0x00000030
        /*00cc*/ 	.short	0x0100
        /*00ce*/ 	.byte	0x06
	.zero		1


	//   ....[5]....
        /*00d0*/ 	.word	0x00000550
        /*00d4*/ 	.word	0x000000ff
        /*00d8*/ 	.word	0x00000038
        /*00dc*/ 	.short	0x0100
        /*00de*/ 	.byte	0x06
	.zero		1


	//   ....[6]....
        /*00e0*/ 	.word	0x00001170
        /*00e4*/ 	.word	0x00000003
        /*00e8*/ 	.word	0x00000000
        /*00ec*/ 	.short	0x010a
        /*00ee*/ 	.byte	0x3f
	.zero		1


	//   ....[7]....
        /*00f0*/ 	.word	0x000011b0
        /*00f4*/ 	.word	0x00000003
        /*00f8*/ 	.word	0x00000000
        /*00fc*/ 	.short	0x010a
        /*00fe*/ 	.byte	0x3f
	.zero		1


	//   ....[8]....
        /*0100*/ 	.word	0x00001780
        /*0104*/ 	.word	0x000000ff
        /*0108*/ 	.word	0x00000000
        /*010c*/ 	.short	0x010a
        /*010e*/ 	.byte	0x09
	.zero		1


	//   ....[9]....
        /*0110*/ 	.word	0x000017c0
        /*0114*/ 	.word	0x000000ff
        /*0118*/ 	.word	0x00000000
        /*011c*/ 	.short	0x010a
        /*011e*/ 	.byte	0x09
	.zero		1


	//   ....[10]....
        /*0120*/ 	.word	0x00001c50
        /*0124*/ 	.word	0x000000ff
        /*0128*/ 	.word	0x00000000
        /*012c*/ 	.short	0x0101
        /*012e*/ 	.byte	0x08
	.zero		1


	//   ....[11]....
        /*0130*/ 	.word	0x00001e30
        /*0134*/ 	.word	0x000000ff
        /*0138*/ 	.word	0x00000000
        /*013c*/ 	.short	0x0101
        /*013e*/ 	.byte	0x04
	.zero		1


	//   ....[12]....
        /*0140*/ 	.word	0x0000acb0
        /*0144*/ 	.word	0x0000000c
        /*0148*/ 	.word	0x00000010
        /*014c*/ 	.short	0x010a
        /*014e*/ 	.byte	0x3f
	.zero		1


	//   ....[13]....
        /*0150*/ 	.word	0x0000b130
        /*0154*/ 	.word	0x00000005
        /*0158*/ 	.word	0x00000038
        /*015c*/ 	.short	0x0101
        /*015e*/ 	.byte	0x3f
	.zero		1


	//   ....[14]....
        /*0160*/ 	.word	0x0000b830
        /*0164*/ 	.word	0x00000007
        /*0168*/ 	.word	0x00000000
        /*016c*/ 	.short	0x010a
        /*016e*/ 	.byte	0x3f
	.zero		1


	//   ....[15]....
        /*0170*/ 	.word	0x0000b8b0
        /*0174*/ 	.word	0x00000005
        /*0178*/ 	.word	0x00000000
        /*017c*/ 	.short	0x010a
        /*017e*/ 	.byte	0x3f
	.zero		1


	//   ....[16]....
        /*0180*/ 	.word	0x0000b910
        /*0184*/ 	.word	0x00000003
        /*0188*/ 	.word	0x00000000
        /*018c*/ 	.short	0x010a
        /*018e*/ 	.byte	0x3f
	.zero		1


	//   ....[17]....
        /*0190*/ 	.word	0x0000b970
        /*0194*/ 	.word	0x00000004
        /*0198*/ 	.word	0x00000000
        /*019c*/ 	.short	0x010a
        /*019e*/ 	.byte	0x3f
	.zero		1


	//   ....[18]....
        /*01a0*/ 	.word	0x0000ba40
        /*01a4*/ 	.word	0x0000000c
        /*01a8*/ 	.word	0x00000010
        /*01ac*/ 	.short	0x010a
        /*01ae*/ 	.byte	0x3f
	.zero		1


	//   ....[19]....
        /*01b0*/ 	.word	0x0000bb10
        /*01b4*/ 	.word	0x00000007
        /*01b8*/ 	.word	0x00000000
        /*01bc*/ 	.short	0x010a
        /*01be*/ 	.byte	0x3f
	.zero		1


	//----- nvinfo : EIATTR_NUM_MBARRIERS
	.align		4
.L_35:
        /*01c0*/ 	.byte	0x03, 0x38
        /*01c2*/ 	.short	0x0006


	//----- nvinfo : EIATTR_EXIT_INSTR_OFFSETS
	.align		4
        /*01c4*/ 	.byte	0x04, 0x1c
        /*01c6*/ 	.short	(.L_37 - .L_36)


	//   ....[0]....
.L_36:
        /*01c8*/ 	.word	0x000005a0


	//   ....[1]....
        /*01cc*/ 	.word	0x00000e60


	//   ....[2]....
        /*01d0*/ 	.word	0x0000a320


	//   ....[3]....
        /*01d4*/ 	.word	0x0000a950


	//   ....[4]....
        /*01d8*/ 	.word	0x0000b900


	//----- nvinfo : EIATTR_MAX_THREADS
	.align		4
.L_37:
        /*01dc*/ 	.byte	0x04, 0x05
        /*01de*/ 	.short	(.L_39 - .L_38)
.L_38:
        /*01e0*/ 	.word	0x00000180
        /*01e4*/ 	.word	0x00000001
        /*01e8*/ 	.word	0x00000001


	//----- nvinfo : EIATTR_CRS_STACK_SIZE
	.align		4
.L_39:
        /*01ec*/ 	.byte	0x04, 0x1e
        /*01ee*/ 	.short	(.L_41 - .L_40)
.L_40:
        /*01f0*/ 	.word	0x00000000


	//----- nvinfo : EIATTR_CBANK_PARAM_SIZE
	.align		4
.L_41:
        /*01f4*/ 	.byte	0x03, 0x19
        /*01f6*/ 	.short	0x0470


	//----- nvinfo : EIATTR_PARAM_CBANK
	.align		4
        /*01f8*/ 	.byte	0x04, 0x0a
        /*01fa*/ 	.short	(.L_43 - .L_42)
	.align		4
.L_42:
        /*01fc*/ 	.word	index@(.nv.constant0._ZN7cutlass13device_kernelINS_4gemm6kernel13GemmUniversalIN4cute5tupleIJiiiiEEENS1_10collective13CollectiveMmaINS1_34MainloopSm90TmaGmmaWarpSpecializedILi2ENS5_IJNS4_1CILi1EEESB_SB_EEENS1_35KernelTmaWarpSpecializedCooperativeEEENS5_IJNSA_ILi128EEENSA_ILi256EEESF_EEENS_6half_tENS5_IJlSB_lEEESI_SJ_NS4_8TiledMMAINS4_8MMA_AtomIJNS4_4SM904GMMA26MMA_64x256x16_F32F16F16_SSILNSN_5MajorE0ELSP_0ELNSN_7ScaleInE1ELSQ_1EEEEEENS4_6LayoutINS5_IJNSA_ILi2EEESB_SB_EEENS5_IJSB_NSA_ILi0EEESW_EEEEENS5_IJNS4_10UnderscoreESZ_SZ_EEEEENS4_13SM90_TMA_LOADENS4_14ComposedLayoutINS4_7SwizzleILi3ELi4ELi3EEENS4_18smem_ptr_flag_bitsILi16EEENST_INS5_IJNSA_ILi8EEENSA_ILi64EEEEEENS5_IJS19_SB_EEEEEEEvNS4_8identityES12_S1D_vS1E_EENS_8epilogue10collective6detail29Sm90TmaWarpSpecializedAdapterINS1H_15DefaultEpilogueISI_SJ_SJ_NS1G_6thread17LinearCombinationISI_Li1EffLNS1L_9ScaleType4KindE0ELNS_15FloatRoundStyleE2ESI_EENS1_15EpilogueDefaultEEEEEvvEEEEvNT_6ParamsE)
        /*0200*/ 	.short	0x0210
        /*0202*/ 	.short	0x0470


	//----- nvinfo : EIATTR_SW_WAR
	.align		4
.L_43:
        /*0204*/ 	.byte	0x04, 0x36
        /*0206*/ 	.short	(.L_45 - .L_44)
.L_44:
        /*0208*/ 	.word	0x00000008
.L_45:


//--------------------- .nv.callgraph             --------------------------
	.section	.nv.callgraph,"",@"SHT_CUDA_CALLGRAPH"
	.align	4
	.sectionentsize	8
	.align		4
        /*0000*/ 	.word	0x00000000
	.align		4
        /*0004*/ 	.word	0xffffffff
	.align		4
        /*0008*/ 	.word	index@(_ZN7cutlass13device_kernelINS_4gemm6kernel13GemmUniversalIN4cute5tupleIJiiiiEEENS1_10collective13CollectiveMmaINS1_34MainloopSm90TmaGmmaWarpSpecializedILi2ENS5_IJNS4_1CILi1EEESB_SB_EEENS1_35KernelTmaWarpSpecializedCooperativeEEENS5_IJNSA_ILi128EEENSA_ILi256EEESF_EEENS_6half_tENS5_IJlSB_lEEESI_SJ_NS4_8TiledMMAINS4_8MMA_AtomIJNS4_4SM904GMMA26MMA_64x256x16_F32F16F16_SSILNSN_5MajorE0ELSP_0ELNSN_7ScaleInE1ELSQ_1EEEEEENS4_6LayoutINS5_IJNSA_ILi2EEESB_SB_EEENS5_IJSB_NSA_ILi0EEESW_EEEEENS5_IJNS4_10UnderscoreESZ_SZ_EEEEENS4_13SM90_TMA_LOADENS4_14ComposedLayoutINS4_7SwizzleILi3ELi4ELi3EEENS4_18smem_ptr_flag_bitsILi16EEENST_INS5_IJNSA_ILi8EEENSA_ILi64EEEEEENS5_IJS19_SB_EEEEEEEvNS4_8identityES12_S1D_vS1E_EENS_8epilogue10collective6detail29Sm90TmaWarpSpecializedAdapterINS1H_15DefaultEpilogueISI_SJ_SJ_NS1G_6thread17LinearCombinationISI_Li1EffLNS1L_9ScaleType4KindE0ELNS_15FloatRoundStyleE2ESI_EENS1_15EpilogueDefaultEEEEEvvEEEEvNT_6ParamsE)
	.align		4
        /*000c*/ 	.word	index@(__assertfail)
	.align		4
        /*0010*/ 	.word	0x00000000
	.align		4
        /*0014*/ 	.word	0xfffffffe
	.align		4
        /*0018*/ 	.word	0x00000000
	.align		4
        /*001c*/ 	.word	0xfffffffd
	.align		4
        /*0020*/ 	.word	0x00000000
	.align		4
        /*0024*/ 	.word	0xfffffffc


//--------------------- .nv.constant4             --------------------------
	.section	.nv.constant4,"a",@progbits
	.align	8
	.align		8
.nv.constant4:
        /*0000*/ 	.dword	__assertfail
	.align		8
        /*0008*/ 	.dword	__unnamed_1
	.align		8
        /*0010*/ 	.dword	_ZN40_INTERNAL_fa72bb41_4_k_cu_423d55fb_276684cuda3std3__45__cpo5beginE
	.align		8
        /*0018*/ 	.dword	_ZN40_INTERNAL_fa72bb41_4_k_cu_423d55fb_276684cuda3std3__45__cpo3endE
	.align		8
        /*0020*/ 	.dword	_ZN40_INTERNAL_fa72bb41_4_k_cu_423d55fb_276684cuda3std3__45__cpo6cbeginE
	.align		8
        /*0028*/ 	.dword	_ZN40_INTERNAL_fa72bb41_4_k_cu_423d55fb_276684cuda3std3__45__cpo4cendE
	.align		8
        /*0030*/ 	.dword	_ZN40_INTERNAL_fa72bb41_4_k_cu_423d55fb_276684cuda3std3__442_GLOBAL__N__fa72bb41_4_k_cu_423d55fb_276686ignoreE
	.align		8
        /*0038*/ 	.dword	_ZN40_INTERNAL_fa72bb41_4_k_cu_423d55fb_276684cuda3std3__419piecewise_constructE
	.align		8
        /*0040*/ 	.dword	_ZN40_INTERNAL_fa72bb41_4_k_cu_423d55fb_276684cuda3std3__48in_placeE
	.align		8
        /*0048*/ 	.dword	_ZN40_INTERNAL_fa72bb41_4_k_cu_423d55fb_276684cuda3std6ranges3__45__cpo4swapE
	.align		8
        /*0050*/ 	.dword	_ZN40_INTERNAL_fa72bb41_4_k_cu_423d55fb_276684cuda3std6ranges3__45__cpo9iter_moveE
	.align		8
        /*0058*/ 	.dword	_ZN40_INTERNAL_fa72bb41_4_k_cu_423d55fb_276684cute7productE
	.align		8
        /*0060*/ 	.dword	_ZN40_INTERNAL_fa72bb41_4_k_cu_423d55fb_276684cute1_E
	.align		8
        /*0068*/ 	.dword	$str$22
	.align		8
        /*0070*/ 	.dword	$str$23


//--------------------- .text._ZN7cutlass13device_kernelINS_4gemm6kernel13GemmUniversalIN4cute5tupleIJiiiiEEENS1_10collective13CollectiveMmaINS1_34MainloopSm90TmaGmmaWarpSpecializedILi2ENS5_IJNS4_1CILi1EEESB_SB_EEENS1_35KernelTmaWarpSpecializedCooperativeEEENS5_IJNSA_ILi128EEENSA_ILi256EEESF_EEENS_6half_tENS5_IJlSB_lEEESI_SJ_NS4_8TiledMMAINS4_8MMA_AtomIJNS4_4SM904GMMA26MMA_64x256x16_F32F16F16_SSILNSN_5MajorE0ELSP_0ELNSN_7ScaleInE1ELSQ_1EEEEEENS4_6LayoutINS5_IJNSA_ILi2EEESB_SB_EEENS5_IJSB_NSA_ILi0EEESW_EEEEENS5_IJNS4_10UnderscoreESZ_SZ_EEEEENS4_13SM90_TMA_LOADENS4_14ComposedLayoutINS4_7SwizzleILi3ELi4ELi3EEENS4_18smem_ptr_flag_bitsILi16EEENST_INS5_IJNSA_ILi8EEENSA_ILi64EEEEEENS5_IJS19_SB_EEEEEEEvNS4_8identityES12_S1D_vS1E_EENS_8epilogue10collective6detail29Sm90TmaWarpSpecializedAdapterINS1H_15DefaultEpilogueISI_SJ_SJ_NS1G_6thread17LinearCombinationISI_Li1EffLNS1L_9ScaleType4KindE0ELNS_15FloatRoundStyleE2ESI_EENS1_15EpilogueDefaultEEEEEvvEEEEvNT_6ParamsE --------------------------
	.section	.text._ZN7cutlass13device_kernelINS_4gemm6kernel13GemmUniversalIN4cute5tupleIJiiiiEEENS1_10collective13CollectiveMmaINS1_34MainloopSm90TmaGmmaWarpSpecializedILi2ENS5_IJNS4_1CILi1EEESB_SB_EEENS1_35KernelTmaWarpSpecializedCooperativeEEENS5_IJNSA_ILi128EEENSA_ILi256EEESF_EEENS_6half_tENS5_IJlSB_lEEESI_SJ_NS4_8TiledMMAINS4_8MMA_AtomIJNS4_4SM904GMMA26MMA_64x256x16_F32F16F16_SSILNSN_5MajorE0ELSP_0ELNSN_7ScaleInE1ELSQ_1EEEEEENS4_6LayoutINS5_IJNSA_ILi2EEESB_SB_EEENS5_IJSB_NSA_ILi0EEESW_EEEEENS5_IJNS4_10UnderscoreESZ_SZ_EEEEENS4_13SM90_TMA_LOADENS4_14ComposedLayoutINS4_7SwizzleILi3ELi4ELi3EEENS4_18smem_ptr_flag_bitsILi16EEENST_INS5_IJNSA_ILi8EEENSA_ILi64EEEEEENS5_IJS19_SB_EEEEEEEvNS4_8identityES12_S1D_vS1E_EENS_8epilogue10collective6detail29Sm90TmaWarpSpecializedAdapterINS1H_15DefaultEpilogueISI_SJ_SJ_NS1G_6thread17LinearCombinationISI_Li1EffLNS1L_9ScaleType4KindE0ELNS_15FloatRoundStyleE2ESI_EENS1_15EpilogueDefaultEEEEEvvEEEEvNT_6ParamsE,"ax",@progbits
	.align	128
.text._ZN7cutlass13device_kernelINS_4gemm6kernel13GemmUniversalIN4cute5tupleIJiiiiEEENS1_10collective13CollectiveMmaINS1_34MainloopSm90TmaGmmaWarpSpecializedILi2ENS5_IJNS4_1CILi1EEESB_SB_EEENS1_35KernelTmaWarpSpecializedCooperativeEEENS5_IJNSA_ILi128EEENSA_ILi256EEESF_EEENS_6half_tENS5_IJlSB_lEEESI_SJ_NS4_8TiledMMAINS4_8MMA_AtomIJNS4_4SM904GMMA26MMA_64x256x16_F32F16F16_SSILNSN_5MajorE0ELSP_0ELNSN_7ScaleInE1ELSQ_1EEEEEENS4_6LayoutINS5_IJNSA_ILi2EEESB_SB_EEENS5_IJSB_NSA_ILi0EEESW_EEEEENS5_IJNS4_10UnderscoreESZ_SZ_EEEEENS4_13SM90_TMA_LOADENS4_14ComposedLayoutINS4_7SwizzleILi3ELi4ELi3EEENS4_18smem_ptr_flag_bitsILi16EEENST_INS5_IJNSA_ILi8EEENSA_ILi64EEEEEENS5_IJS19_SB_EEEEEEEvNS4_8identityES12_S1D_vS1E_EENS_8epilogue10collective6detail29Sm90TmaWarpSpecializedAdapterINS1H_15DefaultEpilogueISI_SJ_SJ_NS1G_6thread17LinearCombinationISI_Li1EffLNS1L_9ScaleType4KindE0ELNS_15FloatRoundStyleE2ESI_EENS1_15EpilogueDefaultEEEEEvvEEEEvNT_6ParamsE:
        .type           _ZN7cutlass13device_kernelINS_4gemm6kernel13GemmUniversalIN4cute5tupleIJiiiiEEENS1_10collective13CollectiveMmaINS1_34MainloopSm90TmaGmmaWarpSpecializedILi2ENS5_IJNS4_1CILi1EEESB_SB_EEENS1_35KernelTmaWarpSpecializedCooperativeEEENS5_IJNSA_ILi128EEENSA_ILi256EEESF_EEENS_6half_tENS5_IJlSB_lEEESI_SJ_NS4_8TiledMMAINS4_8MMA_AtomIJNS4_4SM904GMMA26MMA_64x256x16_F32F16F16_SSILNSN_5MajorE0ELSP_0ELNSN_7ScaleInE1ELSQ_1EEEEEENS4_6LayoutINS5_IJNSA_ILi2EEESB_SB_EEENS5_IJSB_NSA_ILi0EEESW_EEEEENS5_IJNS4_10UnderscoreESZ_SZ_EEEEENS4_13SM90_TMA_LOADENS4_14ComposedLayoutINS4_7SwizzleILi3ELi4ELi3EEENS4_18smem_ptr_flag_bitsILi16EEENST_INS5_IJNSA_ILi8EEENSA_ILi64EEEEEENS5_IJS19_SB_EEEEEEEvNS4_8identityES12_S1D_vS1E_EENS_8epilogue10collective6detail29Sm90TmaWarpSpecializedAdapterINS1H_15DefaultEpilogueISI_SJ_SJ_NS1G_6thread17LinearCombinationISI_Li1EffLNS1L_9ScaleType4KindE0ELNS_15FloatRoundStyleE2ESI_EENS1_15EpilogueDefaultEEEEEvvEEEEvNT_6ParamsE,@function
        .size           _ZN7cutlass13device_kernelINS_4gemm6kernel13GemmUniversalIN4cute5tupleIJiiiiEEENS1_10collective13CollectiveMmaINS1_34MainloopSm90TmaGmmaWarpSpecializedILi2ENS5_IJNS4_1CILi1EEESB_SB_EEENS1_35KernelTmaWarpSpecializedCooperativeEEENS5_IJNSA_ILi128EEENSA_ILi256EEESF_EEENS_6half_tENS5_IJlSB_lEEESI_SJ_NS4_8TiledMMAINS4_8MMA_AtomIJNS4_4SM904GMMA26MMA_64x256x16_F32F16F16_SSILNSN_5MajorE0ELSP_0ELNSN_7ScaleInE1ELSQ_1EEEEEENS4_6LayoutINS5_IJNSA_ILi2EEESB_SB_EEENS5_IJSB_NSA_ILi0EEESW_EEEEENS5_IJNS4_10UnderscoreESZ_SZ_EEEEENS4_13SM90_TMA_LOADENS4_14ComposedLayoutINS4_7SwizzleILi3ELi4ELi3EEENS4_18smem_ptr_flag_bitsILi16EEENST_INS5_IJNSA_ILi8EEENSA_ILi64EEEEEENS5_IJS19_SB_EEEEEEEvNS4_8identityES12_S1D_vS1E_EENS_8epilogue10collective6detail29Sm90TmaWarpSpecializedAdapterINS1H_15DefaultEpilogueISI_SJ_SJ_NS1G_6thread17LinearCombinationISI_Li1EffLNS1L_9ScaleType4KindE0ELNS_15FloatRoundStyleE2ESI_EENS1_15EpilogueDefaultEEEEEvvEEEEvNT_6ParamsE,(.L_x_318 - _ZN7cutlass13device_kernelINS_4gemm6kernel13GemmUniversalIN4cute5tupleIJiiiiEEENS1_10collective13CollectiveMmaINS1_34MainloopSm90TmaGmmaWarpSpecializedILi2ENS5_IJNS4_1CILi1EEESB_SB_EEENS1_35KernelTmaWarpSpecializedCooperativeEEENS5_IJNSA_ILi128EEENSA_ILi256EEESF_EEENS_6half_tENS5_IJlSB_lEEESI_SJ_NS4_8TiledMMAINS4_8MMA_AtomIJNS4_4SM904GMMA26MMA_64x256x16_F32F16F16_SSILNSN_5MajorE0ELSP_0ELNSN_7ScaleInE1ELSQ_1EEEEEENS4_6LayoutINS5_IJNSA_ILi2EEESB_SB_EEENS5_IJSB_NSA_ILi0EEESW_EEEEENS5_IJNS4_10UnderscoreESZ_SZ_EEEEENS4_13SM90_TMA_LOADENS4_14ComposedLayoutINS4_7SwizzleILi3ELi4ELi3EEENS4_18smem_ptr_flag_bitsILi16EEENST_INS5_IJNSA_ILi8EEENSA_ILi64EEEEEENS5_IJS19_SB_EEEEEEEvNS4_8identityES12_S1D_vS1E_EENS_8epilogue10collective6detail29Sm90TmaWarpSpecializedAdapterINS1H_15DefaultEpilogueISI_SJ_SJ_NS1G_6thread17LinearCombinationISI_Li1EffLNS1L_9ScaleType4KindE0ELNS_15FloatRoundStyleE2ESI_EENS1_15EpilogueDefaultEEEEEvvEEEEvNT_6ParamsE)
        .other          _ZN7cutlass13device_kernelINS_4gemm6kernel13GemmUniversalIN4cute5tupleIJiiiiEEENS1_10collective13CollectiveMmaINS1_34MainloopSm90TmaGmmaWarpSpecializedILi2ENS5_IJNS4_1CILi1EEESB_SB_EEENS1_35KernelTmaWarpSpecializedCooperativeEEENS5_IJNSA_ILi128EEENSA_ILi256EEESF_EEENS_6half_tENS5_IJlSB_lEEESI_SJ_NS4_8TiledMMAINS4_8MMA_AtomIJNS4_4SM904GMMA26MMA_64x256x16_F32F16F16_SSILNSN_5MajorE0ELSP_0ELNSN_7ScaleInE1ELSQ_1EEEEEENS4_6LayoutINS5_IJNSA_ILi2EEESB_SB_EEENS5_IJSB_NSA_ILi0EEESW_EEEEENS5_IJNS4_10UnderscoreESZ_SZ_EEEEENS4_13SM90_TMA_LOADENS4_14ComposedLayoutINS4_7SwizzleILi3ELi4ELi3EEENS4_18smem_ptr_flag_bitsILi16EEENST_INS5_IJNSA_ILi8EEENSA_ILi64EEEEEENS5_IJS19_SB_EEEEEEEvNS4_8identityES12_S1D_vS1E_EENS_8epilogue10collective6detail29Sm90TmaWarpSpecializedAdapterINS1H_15DefaultEpilogueISI_SJ_SJ_NS1G_6thread17LinearCombinationISI_Li1EffLNS1L_9ScaleType4KindE0ELNS_15FloatRoundStyleE2ESI_EENS1_15EpilogueDefaultEEEEEvvEEEEvNT_6ParamsE,@"STO_CUDA_ENTRY STV_DEFAULT"
_ZN7cutlass13device_kernelINS_4gemm6kernel13GemmUniversalIN4cute5tupleIJiiiiEEENS1_10collective13CollectiveMmaINS1_34MainloopSm90TmaGmmaWarpSpecializedILi2ENS5_IJNS4_1CILi1EEESB_SB_EEENS1_35KernelTmaWarpSpecializedCooperativeEEENS5_IJNSA_ILi128EEENSA_ILi256EEESF_EEENS_6half_tENS5_IJlSB_lEEESI_SJ_NS4_8TiledMMAINS4_8MMA_AtomIJNS4_4SM904GMMA26MMA_64x256x16_F32F16F16_SSILNSN_5MajorE0ELSP_0ELNSN_7ScaleInE1ELSQ_1EEEEEENS4_6LayoutINS5_IJNSA_ILi2EEESB_SB_EEENS5_IJSB_NSA_ILi0EEESW_EEEEENS5_IJNS4_10UnderscoreESZ_SZ_EEEEENS4_13SM90_TMA_LOADENS4_14ComposedLayoutINS4_7SwizzleILi3ELi4ELi3EEENS4_18smem_ptr_flag_bitsILi16EEENST_INS5_IJNSA_ILi8EEENSA_ILi64EEEEEENS5_IJS19_SB_EEEEEEEvNS4_8identityES12_S1D_vS1E_EENS_8epilogue10collective6detail29Sm90TmaWarpSpecializedAdapterINS1H_15DefaultEpilogueISI_SJ_SJ_NS1G_6thread17LinearCombinationISI_Li1EffLNS1L_9ScaleType4KindE0ELNS_15FloatRoundStyleE2ESI_EENS1_15EpilogueDefaultEEEEEvvEEEEvNT_6ParamsE:
[----:B------:R-:W0:Y:S01]  /*0000*/  LDC R1, c[0x0][0x28] ;  /* 0x00000a00ff017b82 */ /* 0x000e220000000800 */
[----:B------:R-:W1:Y:S01]  /*0010*/  S2R R18, SR_TID.X ;  /* 0x0000000000127919 */ /* 0x000e620000002100 */
[----:B------:R-:W-:Y:S01]  /*0020*/  ELECT P0, URZ, PT ;  /* 0x00000000003f782f */ /* 0x000fe20003800000 */
[----:B------:R-:W-:Y:S01]  /*0030*/  BSSY B0, `(.L_x_0) ;  /* 0x000000f000007945 */ /* 0x000fe20003800000 */
[--C-:B-1----:R-:W-:Y:S02]  /*0040*/  SHF.R.U32.HI R0, RZ, 0x5, R18.reuse ;  /* 0x00000005ff007819 */ /* 0x102fe40000011612 */
[----:B------:R-:W-:-:S03]  /*0050*/  SHF.R.U32.HI R22, RZ, 0x7, R18 ;  /* 0x00000007ff167819 */ /* 0x000fc60000011612 */
[----:B------:R-:W1:Y:S04]  /*0060*/  SHFL.IDX PT, R5, R0, RZ, 0x1f ;  /* 0x00001fff00057589 */ /* 0x000e6800000e0000 */
[----:B------:R2:W3:Y:S01]  /*0070*/  SHFL.IDX PT, R8, R22, RZ, 0x1f ;  /* 0x00001fff16087589 */ /* 0x0004e200000e0000 */
[----:B-1----:R-:W-:-:S13]  /*0080*/  ISETP.NE.OR P0, PT, R5, RZ, !P0 ;  /* 0x000000ff0500720c */ /* 0x002fda0004705670 */
[----:B0-23--:R-:W-:Y:S05]  /*0090*/  @P0 BRA `(.L_x_1) ;  /* 0x0000000000200947 */ /* 0x00dfea0003800000 */
[----:B------:R-:W-:Y:S02]  /*00a0*/  ULDC.64 UR4, c[0x0][0x198] ;  /* 0x0000660000047ab9 */ /* 0x000fe40000000a00 */
[----:B------:R-:W-:Y:S02]  /*00b0*/  UIADD3 UR6, UP0, UR4, 0xf0, URZ ;  /* 0x000000f004067890 */ /* 0x000fe4000ff1e03f */
[----:B------:R-:W-:Y:S02]  /*00c0*/  UIADD3 UR4, UP1, UR4, 0x1f0, URZ ;  /* 0x000001f004047890 */ /* 0x000fe4000ff3e03f */
[----:B------:R-:W-:Y:S02]  /*00d0*/  UIADD3.X UR7, URZ, UR5, URZ, UP0, !UPT ;  /* 0x000000053f077290 */ /* 0x000fe400087fe43f */
[----:B------:R-:W-:-:S07]  /*00e0*/  UIADD3.X UR5, URZ, UR5, URZ, UP1, !UPT ;  /* 0x000000053f057290 */ /* 0x000fce0008ffe43f */
[----:B------:R0:W-:Y:S02]  /*00f0*/  UTMACCTL.PF [UR6] ;  /* 0x00000000060079b9 */ /* 0x0001e40008040000 */
[----:B------:R0:W-:Y:S02]  /*0100*/  UTMACCTL.PF [UR4] ;  /* 0x00000000040079b9 */ /* 0x0001e40008040000 */
[----:B0-----:R-:W-:Y:S01]  /*0110*/  NOP ;  /* 0x0000000000007918 */ /* 0x001fe20000000000 */
.L_x_1:
[----:B------:R-:W-:Y:S05]  /*0120*/  BSYNC B0 ;  /* 0x0000000000007941 */ /* 0x000fea0003800000 */
.L_x_0:
[----:B------:R-:W0:Y:S02]  /*0130*/  SHFL.IDX PT, R2, R0, RZ, 0x1f ;  /* 0x00001fff00027589 */ /* 0x000e2400000e0000 */
[----:B0-----:R-:W-:-:S13]  /*0140*/  ISETP.NE.AND P0, PT, R2, RZ, PT ;  /* 0x000000ff0200720c */ /* 0x001fda0003f05270 */
[----:B------:R-:W-:Y:S05]  /*0150*/  @P0 BRA `(.L_x_2) ;  /* 0x0000000000480947 */ /* 0x000fea0003800000 */
[----:B------:R-:W0:Y:S01]  /*0160*/  S2UR UR8, SR_CgaCtaId ;  /* 0x00000000000879c3 */ /* 0x000e220000008800 */
[----:B------:R-:W-:Y:S01]  /*0170*/  UMOV UR4, 0x400 ;  /* 0x0000040000047882 */ /* 0x000fe20000000000 */
[----:B------:R-:W-:Y:S01]  /*0180*/  UMOV UR5, 0x1 ;  /* 0x0000000100057882 */ /* 0x000fe20000000000 */
[----:B------:R-:W-:Y:S01]  /*0190*/  UMOV UR6, 0x100 ;  /* 0x0000010000067882 */ /* 0x000fe20000000000 */
[----:B------:R-:W-:Y:S01]  /*01a0*/  ELECT P0, URZ, PT ;  /* 0x00000000003f782f */ /* 0x000fe20003800000 */
[----:B------:R-:W-:-:S04]  /*01b0*/  UIADD3 UR6, -UR6, 0x100000, URZ ;  /* 0x0010000006067890 */ /* 0x000fc8000fffe13f */
[----:B------:R-:W-:Y:S02]  /*01c0*/  USHF.L.U32 UR7, UR6, 0xb, URZ ;  /* 0x0000000b06077899 */ /* 0x000fe4000800063f */
[----:B------:R-:W-:Y:S02]  /*01d0*/  USHF.L.U32 UR6, UR6, 0x1, URZ ;  /* 0x0000000106067899 */ /* 0x000fe4000800063f */
[----:B0-----:R-:W-:Y:S02]  /*01e0*/  ULEA UR8, UR8, UR4, 0x18 ;  /* 0x0000000408087291 */ /* 0x001fe4000f8ec03f */
[----:B------:R-:W-:-:S04]  /*01f0*/  UIADD3 UR4, -UR5, 0x100000, URZ ;  /* 0x0010000005047890 */ /* 0x000fc8000fffe13f */
[----:B------:R-:W-:Y:S02]  /*0200*/  USHF.L.U32 UR5, UR4, 0xb, URZ ;  /* 0x0000000b04057899 */ /* 0x000fe4000800063f */
[----:B------:R-:W-:Y:S01]  /*0210*/  USHF.L.U32 UR4, UR4, 0x1, URZ ;  /* 0x0000000104047899 */ /* 0x000fe2000800063f */
[----:B------:R-:W0:Y:S11]  /*0220*/  FENCE.VIEW.ASYNC.S ;  /* 0x00000000000073c6 */ /* 0x000e360000000000 */
[----:B0-----:R0:W1:Y:S01]  /*0230*/  SYNCS.EXCH.64 URZ, [UR8], UR4 ;  /* 0x00000004083f75b2 */ /* 0x0010620008000100 */
[----:B------:R0:W2:Y:S01]  /*0240*/  SYNCS.EXCH.64 URZ, [UR8+0x10], UR6 ;  /* 0x00001006083f75b2 */ /* 0x0000a20008000100 */
[----:B------:R0:W3:Y:S01]  /*0250*/  SYNCS.EXCH.64 URZ, [UR8+0x8], UR4 ;  /* 0x00000804083f75b2 */ /* 0x0000e20008000100 */
[----:B------:R0:W4:Y:S01]  /*0260*/  SYNCS.EXCH.64 URZ, [UR8+0x18], UR6 ;  /* 0x00001806083f75b2 */ /* 0x0001220008000100 */
[----:B------:R-:W-:Y:S01]  /*0270*/  NOP ;  /* 0x0000000000007918 */ /* 0x000fe20000000000 */
.L_x_2:
[----:B------:R-:W5:Y:S01]  /*0280*/  SHFL.IDX PT, R0, R0, RZ, 0x1f ;  /* 0x00001fff00007589 */ /* 0x000f6200000e0000 */
[----:B------:R-:W-:Y:S01]  /*0290*/  ELECT P0, URZ, PT ;  /* 0x00000000003f782f */ /* 0x000fe20003800000 */
[----:B------:R-:W1:Y:S01]  /*02a0*/  LDC R2, c[0x0][0x65c] ;  /* 0x00019700ff027b82 */ /* 0x000e620000000800 */
[----:B------:R-:W-:Y:S01]  /*02b0*/  SHF.R.S32.HI R6, RZ, 0x1f, R5 ;  /* 0x0000001fff067819 */ /* 0x000fe20000011405 */
[----:B------:R-:W2:Y:S01]  /*02c0*/  S2R R3, SR_CTAID.Y ;  /* 0x0000000000037919 */ /* 0x000ea20000002600 */
[----:B0-----:R-:W-:Y:S01]  /*02d0*/  UMOV UR4, 0x20 ;  /* 0x0000002000047882 */ /* 0x001fe20000000000 */
[----:B------:R-:W-:Y:S01]  /*02e0*/  ISETP.NE.AND P2, PT, R8, RZ, PT ;  /* 0x000000ff0800720c */ /* 0x000fe20003f45270 */
[----:B------:R-:W-:Y:S01]  /*02f0*/  NOP ;  /* 0x0000000000007918 */ /* 0x000fe20000000000 */
[----:B------:R-:W0:Y:S01]  /*0300*/  S2R R4, SR_CTAID.X ;  /* 0x0000000000047919 */ /* 0x000e220000002500 */
[----:B------:R-:W-:Y:S01]  /*0310*/  LEA.HI R6, R6, R5, RZ, 0x2 ;  /* 0x0000000506067211 */ /* 0x000fe200078f10ff */
[----:B------:R-:W-:Y:S01]  /*0320*/  NOP ;  /* 0x0000000000007918 */ /* 0x000fe20000000000 */
[----:B-----5:R-:W-:-:S02]  /*0330*/  ISETP.NE.OR P0, PT, R0, RZ, !P0 ;  /* 0x000000ff0000720c */ /* 0x020fc40004705670 */
[----:B-1----:R-:W-:-:S04]  /*0340*/  ISETP.NE.AND P3, PT, R2, 0x1, PT ;  /* 0x000000010200780c */ /* 0x002fc80003f65270 */
[----:B------:R-:W-:Y:S02]  /*0350*/  P2R R0, PR, RZ, 0x8 ;  /* 0x00000008ff007803 */ /* 0x000fe40000000000 */
[----:B------:R-:W-:-:S05]  /*0360*/  LOP3.LUT R0, R6, 0xfffffffc, RZ, 0xc0, !PT ;  /* 0xfffffffc06007812 */ /* 0x000fca00078ec0ff */
[----:B------:R-:W-:Y:S01]  /*0370*/  VOTEU.ALL UP0, P0 ;  /* 0x00000000003f7886 */ /* 0x000fe20000000000 */
[----:B------:R-:W-:Y:S01]  /*0380*/  IMAD.IADD R0, R5, 0x1, -R0 ;  /* 0x0000000105007824 */ /* 0x000fe200078e0a00 */
[----:B------:R-:W0:Y:S01]  /*0390*/  @P3 LDC R17, c[0x0][0x10] ;  /* 0x00000400ff113b82 */ /* 0x000e220000000800 */
[----:B------:R-:W-:Y:S01]  /*03a0*/  VOTEU.ALL UP1, P0 ;  /* 0x00000000003f7886 */ /* 0x000fe20000020000 */
[----:B--2---:R-:W-:Y:S01]  /*03b0*/  @P3 IMAD.MOV.U32 R6, RZ, RZ, R3 ;  /* 0x000000ffff063224 */ /* 0x004fe200078e0003 */
[----:B------:R-:W-:Y:S01]  /*03c0*/  @!UP0 UMOV UR6, 0x400 ;  /* 0x0000040000068882 */ /* 0x000fe20000000000 */
[----:B------:R-:W-:-:S04]  /*03d0*/  @!UP0 UIADD3 UR4, -UR4, 0x100000, URZ ;  /* 0x0010000004048890 */ /* 0x000fc8000fffe13f */
[----:B------:R-:W-:Y:S02]  /*03e0*/  @!UP0 USHF.L.U32 UR5, UR4, 0xb, URZ ;  /* 0x0000000b04058899 */ /* 0x000fe4000800063f */
[----:B------:R-:W-:Y:S01]  /*03f0*/  @!UP0 USHF.L.U32 UR4, UR4, 0x1, URZ ;  /* 0x0000000104048899 */ /* 0x000fe2000800063f */
[----:B------:R-:W-:Y:S02]  /*0400*/  @P3 IMAD.MOV.U32 R7, RZ, RZ, RZ ;  /* 0x000000ffff073224 */ /* 0x000fe400078e00ff */
[----:B------:R-:W-:Y:S01]  /*0410*/  IMAD.MOV.U32 R5, RZ, RZ, RZ ;  /* 0x000000ffff057224 */ /* 0x000fe200078e00ff */
[----:B------:R-:W1:Y:S01]  /*0420*/  @!UP0 S2UR UR7, SR_CgaCtaId ;  /* 0x00000000000789c3 */ /* 0x000e620000008800 */
[----:B------:R-:W-:-:S07]  /*0430*/  @P3 IMAD.MOV.U32 R11, RZ, RZ, RZ ;  /* 0x000000ffff0b3224 */ /* 0x000fce00078e00ff */
[----:B------:R-:W2:Y:S01]  /*0440*/  @!P3 LDC R9, c[0x0][0xc] ;  /* 0x00000300ff09bb82 */ /* 0x000ea20000000800 */
[----:B0-----:R-:W-:-:S04]  /*0450*/  @P3 IMAD.WIDE.U32 R16, R4, R17, R6 ;  /* 0x0000001104103225 */ /* 0x001fc800078e0006 */
[----:B------:R-:W-:Y:S01]  /*0460*/  @P3 IMAD.IADD R17, R17, 0x1, R11 ;  /* 0x0000000111113824 */ /* 0x000fe200078e020b */
[----:B-1----:R-:W-:Y:S01]  /*0470*/  @!UP0 ULEA UR6, UR7, UR6, 0x18 ;  /* 0x0000000607068291 */ /* 0x002fe2000f8ec03f */
[----:B------:R-:W-:Y:S01]  /*0480*/  VOTEU.ALL UP0, P0 ;  /* 0x00000000003f7886 */ /* 0x000fe20000000000 */
[----:B------:R-:W-:-:S04]  /*0490*/  ISETP.NE.AND P0, PT, R0, 0x3, PT ;  /* 0x000000030000780c */ /* 0x000fc80003f05270 */
[----:B------:R-:W-:Y:S01]  /*04a0*/  ISETP.EQ.OR P0, PT, R0, RZ, !P0 ;  /* 0x000000ff0000720c */ /* 0x000fe20004702670 */
[----:B--2---:R-:W-:-:S03]  /*04b0*/  @!P3 IMAD.WIDE.U32 R6, R9, R3, R4 ;  /* 0x000000030906b225 */ /* 0x004fc600078e0004 */
[C---:B------:R-:W-:Y:S01]  /*04c0*/  ISETP.EQ.AND P0, PT, R8.reuse, RZ, P0 ;  /* 0x000000ff0800720c */ /* 0x040fe20000702270 */
[----:B------:R-:W-:Y:S01]  /*04d0*/  VIADD R8, R8, 0xffffffff ;  /* 0xffffffff08087836 */ /* 0x000fe20000000000 */
[----:B------:R-:W0:Y:S02]  /*04e0*/  FENCE.VIEW.ASYNC.S ;  /* 0x00000000000073c6 */ /* 0x000e240000000000 */
[----:B0-----:R0:W3:Y:S01]  /*04f0*/  @!UP0 SYNCS.EXCH.64 URZ, [UR6+0x30], UR4 ;  /* 0x00003004063f85b2 */ /* 0x0010e20008000100 */
[----:B------:R-:W-:Y:S01]  /*0500*/  @!P3 IMAD.MOV.U32 R16, RZ, RZ, R6 ;  /* 0x000000ffff10b224 */ /* 0x000fe200078e0006 */
[----:B------:R-:W-:Y:S01]  /*0510*/  SEL R19, RZ, 0x1, !P0 ;  /* 0x00000001ff137807 */ /* 0x000fe20004000000 */
[----:B------:R-:W-:Y:S01]  /*0520*/  @!P3 IMAD.MOV.U32 R17, RZ, RZ, R7 ;  /* 0x000000ffff11b224 */ /* 0x000fe200078e0007 */
[----:B------:R-:W-:-:S04]  /*0530*/  ISETP.GE.U32.AND P1, PT, R8, 0x2, PT ;  /* 0x000000020800780c */ /* 0x000fc80003f26070 */
[----:B------:R-:W-:Y:S01]  /*0540*/  SEL R19, R19, 0x2, P1 ;  /* 0x0000000213137807 */ /* 0x000fe20000800000 */
[----:B------:R0:W3:Y:S01]  /*0550*/  @!UP1 SYNCS.EXCH.64 URZ, [UR6+0x38], UR4 ;  /* 0x00003804063f95b2 */ /* 0x0000e20008000100 */
[----:B------:R-:W-:Y:S01]  /*0560*/  NOP ;  /* 0x0000000000007918 */ /* 0x000fe20000000000 */
[----:B---34-:R-:W-:Y:S06]  /*0570*/  BAR.SYNC.DEFER_BLOCKING 0x0 ;  /* 0x0000000000007b1d */ /* 0x018fec0000010000 */
[----:B------:R-:W-:Y:S05]  /*0580*/  @!P2 BRA `(.L_x_3) ;  /* 0x0000009c0068a947 */ /* 0x000fea0003800000 */
[----:B------:R-:W-:-:S13]  /*0590*/  ISETP.GT.U32.AND P0, PT, R8, 0x1, PT ;  /* 0x000000010800780c */ /* 0x000fda0003f04070 */
[----:B0-----:R-:W-:Y:S05]  /*05a0*/  @P0 EXIT ;  /* 0x000000000000094d */ /* 0x001fea0003800000 */
[----:B------:R-:W-:Y:S01]  /*05b0*/  ULDC.64 UR4, c[0x0][0x650] ;  /* 0x0001940000047ab9 */ /* 0x000fe20000000a00 */
[----:B------:R-:W-:Y:S01]  /*05c0*/  PRMT R0, RZ, 0x7610, R0 ;  /* 0x00007610ff007816 */ /* 0x000fe20000000000 */
[----:B------:R-:W-:Y:S01]  /*05d0*/  IMAD.MOV.U32 R153, RZ, RZ, -0x1 ;  /* 0xffffffffff997424 */ /* 0x000fe200078e00ff */
[----:B------:R-:W-:Y:S01]  /*05e0*/  ISETP.GE.U32.AND P0, PT, R16, UR4, PT ;  /* 0x0000000410007c0c */ /* 0x000fe2000bf06070 */
[----:B------:R-:W-:Y:S02]  /*05f0*/  IMAD.MOV.U32 R152, RZ, RZ, -0x1 ;  /* 0xffffffffff987424 */ /* 0x000fe400078e00ff */
[----:B------:R-:W-:Y:S01]  /*0600*/  IMAD.MOV.U32 R23, RZ, RZ, -0x1 ;  /* 0xffffffffff177424 */ /* 0x000fe200078e00ff */
[----:B------:R-:W-:-:S13]  /*0610*/  ISETP.GE.U32.AND.EX P0, PT, R17, UR5, PT, P0 ;  /* 0x0000000511007c0c */ /* 0x000fda000bf06100 */
[----:B------:R-:W-:Y:S05]  /*0620*/  @P0 BRA `(.L_x_4) ;  /* 0x0000000400540947 */ /* 0x000fea0003800000 */
[----:B------:R-:W0:Y:S01]  /*0630*/  LDC.64 R14, c[0x0][0x628] ;  /* 0x00018a00ff0e7b82 */ /* 0x000e220000000a00 */
[----:B------:R-:W-:Y:S02]  /*0640*/  IMAD.MOV.U32 R6, RZ, RZ, R16 ;  /* 0x000000ffff067224 */ /* 0x000fe400078e0010 */
[----:B------:R-:W-:-:S05]  /*0650*/  IMAD.MOV.U32 R7, RZ, RZ, R17 ;  /* 0x000000ffff077224 */ /* 0x000fca00078e0011 */
[----:B------:R-:W1:Y:S08]  /*0660*/  LDC R0, c[0x0][0x630] ;  /* 0x00018c00ff007b82 */ /* 0x000e700000000800 */
[----:B------:R-:W2:Y:S01]  /*0670*/  LDC.64 R20, c[0x0][0x620] ;  /* 0x00018800ff147b82 */ /* 0x000ea20000000a00 */
[----:B0-----:R-:W-:-:S04]  /*0680*/  ISETP.NE.U32.AND P0, PT, R14, RZ, PT ;  /* 0x000000ff0e00720c */ /* 0x001fc80003f05070 */
[----:B------:R-:W-:-:S13]  /*0690*/  ISETP.NE.AND.EX P0, PT, R15, RZ, PT, P0 ;  /* 0x000000ff0f00720c */ /* 0x000fda0003f05300 */
[----:B-12---:R-:W-:Y:S05]  /*06a0*/  @!P0 BRA `(.L_x_5) ;  /* 0x0000000000288947 */ /* 0x006fea0003800000 */
[----:B------:R-:W0:Y:S02]  /*06b0*/  LDC R11, c[0x0][0x634] ;  /* 0x00018d00ff0b7b82 */ /* 0x000e240000000800 */
[----:B0-----:R-:W-:-:S05]  /*06c0*/  IADD3 R11, P0, R16, R11, RZ ;  /* 0x0000000b100b7210 */ /* 0x001fca0007f1e0ff */
[----:B------:R-:W-:-:S04]  /*06d0*/  IMAD.X R13, RZ, RZ, R17, P0 ;  /* 0x000000ffff0d7224 */ /* 0x000fc800000e0611 */
[----:B------:R-:W-:-:S04]  /*06e0*/  IMAD.WIDE.U32 R6, R13, R14, RZ ;  /* 0x0000000e0d067225 */ /* 0x000fc800078e00ff */
[----:B------:R-:W-:-:S04]  /*06f0*/  IMAD.WIDE.U32 R8, P0, R11, R15, R6 ;  /* 0x0000000f0b087225 */ /* 0x000fc80007800006 */
[----:B------:R-:W-:-:S04]  /*0700*/  IMAD.WIDE.U32 R6, R11, R14, RZ ;  /* 0x0000000e0b067225 */ /* 0x000fc800078e00ff */
[----:B------:R-:W-:Y:S01]  /*0710*/  IMAD.X R11, RZ, RZ, RZ, P0 ;  /* 0x000000ffff0b7224 */ /* 0x000fe200000e06ff */
[----:B------:R-:W-:Y:S01]  /*0720*/  IADD3 RZ, P0, R7, R8, RZ ;  /* 0x0000000807ff7210 */ /* 0x000fe20007f1e0ff */
[----:B------:R-:W-:-:S04]  /*0730*/  IMAD.MOV.U32 R10, RZ, RZ, R9 ;  /* 0x000000ffff0a7224 */ /* 0x000fc800078e0009 */
[----:B------:R-:W-:-:S08]  /*0740*/  IMAD.WIDE.U32.X R6, R13, R15, R10, P0 ;  /* 0x0000000f0d067225 */ /* 0x000fd000000e040a */
.L_x_5:
[-CC-:B------:R-:W-:Y:S01]  /*0750*/  SHF.R.U64 R23, R6, R0.reuse, R7.reuse ;  /* 0x0000000006177219 */ /* 0x180fe20000001207 */
[----:B------:R-:W0:Y:S01]  /*0760*/  LDC R10, c[0x0][0x618] ;  /* 0x00018600ff0a7b82 */ /* 0x000e220000000800 */
[----:B------:R-:W-:Y:S01]  /*0770*/  SHF.R.U32.HI R5, RZ, R0, R7 ;  /* 0x00000000ff057219 */ /* 0x000fe20000011607 */
[----:B------:R-:W-:Y:S01]  /*0780*/  ULDC UR4, c[0x0][0x150] ;  /* 0x0000540000047ab9 */ /* 0x000fe20000000800 */
[----:B------:R-:W-:Y:S02]  /*0790*/  IADD3 R9, P0, RZ, -R23, RZ ;  /* 0x80000017ff097210 */ /* 0x000fe40007f1e0ff */
[----:B------:R-:W-:-:S03]  /*07a0*/  I2FP.F32.U32 R0, R4 ;  /* 0x0000000400007245 */ /* 0x000fc60000201000 */
[----:B------:R-:W1:Y:S01]  /*07b0*/  LDC.64 R28, c[0x0][0x640] ;  /* 0x00019000ff1c7b82 */ /* 0x000e620000000a00 */
[----:B------:R-:W-:Y:S02]  /*07c0*/  IMAD.X R11, RZ, RZ, ~R5, P0 ;  /* 0x000000ffff0b7224 */ /* 0x000fe400000e0e05 */
[----:B------:R-:W-:Y:S01]  /*07d0*/  FMUL R0, R0, UR4 ;  /* 0x0000000400007c20 */ /* 0x000fe20008400000 */
[----:B------:R-:W-:Y:S01]  /*07e0*/  IMAD.WIDE.U32 R6, R9, R20, R16 ;  /* 0x0000001409067225 */ /* 0x000fe200078e0010 */
[----:B------:R-:W-:-:S03]  /*07f0*/  ULDC UR4, c[0x0][0x154] ;  /* 0x0000550000047ab9 */ /* 0x000fc60000000800 */
[----:B------:R-:W-:Y:S01]  /*0800*/  IMAD R8, R11, R20, RZ ;  /* 0x000000140b087224 */ /* 0x000fe200078e02ff */
[----:B------:R-:W2:Y:S01]  /*0810*/  LDC R5, c[0x0][0x144] ;  /* 0x00005100ff057b82 */ /* 0x000ea20000000800 */
[----:B------:R-:W3:Y:S02]  /*0820*/  F2I.U32.TRUNC.NTZ R0, R0 ;  /* 0x0000000000007305 */ /* 0x000ee4000020f000 */
[----:B------:R-:W-:-:S04]  /*0830*/  IMAD R9, R9, R21, R8 ;  /* 0x0000001509097224 */ /* 0x000fc800078e0208 */
[----:B------:R-:W-:Y:S01]  /*0840*/  IMAD.IADD R7, R7, 0x1, R9 ;  /* 0x0000000107077824 */ /* 0x000fe200078e0209 */
[----:B------:R-:W4:Y:S01]  /*0850*/  LDC R12, c[0x0][0x608] ;  /* 0x00018200ff0c7b82 */ /* 0x000f220000000800 */
[----:B------:R-:W-:-:S03]  /*0860*/  IMAD.MOV.U32 R9, RZ, RZ, -0x1 ;  /* 0xffffffffff097424 */ /* 0x000fc600078e00ff */
[-CC-:B0-----:R-:W-:Y:S02]  /*0870*/  SHF.R.U64 R20, R6, R10.reuse, R7.reuse ;  /* 0x0000000a06147219 */ /* 0x181fe40000001207 */
[----:B------:R-:W-:Y:S02]  /*0880*/  I2FP.F32.U32 R6, R3 ;  /* 0x0000000300067245 */ /* 0x000fe40000201000 */
[----:B------:R-:W0:Y:S01]  /*0890*/  LDC R26, c[0x0][0x658] ;  /* 0x00019600ff1a7b82 */ /* 0x000e220000000800 */
[----:B-1----:R-:W-:Y:S01]  /*08a0*/  ISETP.NE.U32.AND P0, PT, R28, RZ, PT ;  /* 0x000000ff1c00720c */ /* 0x002fe20003f05070 */
[----:B---3--:R-:W-:Y:S01]  /*08b0*/  IMAD.MOV R8, RZ, RZ, -R0 ;  /* 0x000000ffff087224 */ /* 0x008fe200078e0a00 */
[----:B------:R-:W-:Y:S01]  /*08c0*/  SHF.R.U32.HI R7, RZ, R10, R7 ;  /* 0x0000000aff077219 */ /* 0x000fe20000011607 */
[----:B------:R-:W-:Y:S01]  /*08d0*/  FMUL R6, R6, UR4 ;  /* 0x0000000406067c20 */ /* 0x000fe20008400000 */
[----:B------:R-:W-:-:S03]  /*08e0*/  ISETP.NE.AND.EX P0, PT, R29, RZ, PT, P0 ;  /* 0x000000ff1d00720c */ /* 0x000fc60003f05300 */
[----:B------:R-:W1:Y:S01]  /*08f0*/  LDC R14, c[0x0][0x148] ;  /* 0x00005200ff0e7b82 */ /* 0x000e620000000800 */
[----:B--2---:R-:W-:-:S07]  /*0900*/  IMAD R0, R5, R8, R4 ;  /* 0x0000000805007224 */ /* 0x004fce00078e0204 */
[----:B------:R-:W2:Y:S01]  /*0910*/  LDC R24, c[0x0][0x600] ;  /* 0x00018000ff187b82 */ /* 0x000ea20000000800 */
[-CC-:B----4-:R-:W-:Y:S02]  /*0920*/  SHF.R.U64 R30, R20, R12.reuse, R7.reuse ;  /* 0x0000000c141e7219 */ /* 0x190fe40000001207 */
[----:B------:R-:W-:Y:S01]  /*0930*/  SHF.R.U32.HI R5, RZ, R12, R7 ;  /* 0x0000000cff057219 */ /* 0x000fe20000011607 */
[----:B------:R-:W-:Y:S01]  /*0940*/  IMAD.MOV.U32 R7, RZ, RZ, 0x1 ;  /* 0x00000001ff077424 */ /* 0x000fe200078e00ff */
[----:B------:R3:W4:Y:S03]  /*0950*/  F2I.U32.TRUNC.NTZ R12, R6 ;  /* 0x00000006000c7305 */ /* 0x000726000020f000 */
[----:B------:R-:W1:Y:S01]  /*0960*/  LDC R15, c[0x0][0x648] ;  /* 0x00019200ff0f7b82 */ /* 0x000e620000000800 */
[-C--:B0-----:R-:W-:Y:S02]  /*0970*/  SHF.L.U32 R4, R9, R26.reuse, RZ ;  /* 0x0000001a09047219 */ /* 0x081fe400000006ff */
[----:B------:R-:W-:-:S02]  /*0980*/  SHF.R.U64 R32, R30, R26, R5 ;  /* 0x0000001a1e207219 */ /* 0x000fc40000001205 */
[----:B------:R-:W-:Y:S02]  /*0990*/  LOP3.LUT R11, RZ, R4, RZ, 0x33, !PT ;  /* 0x00000004ff0b7212 */ /* 0x000fe400078e33ff */
[-C--:B------:R-:W-:Y:S01]  /*09a0*/  SHF.R.U32.HI R5, RZ, R26.reuse, R5 ;  /* 0x0000001aff057219 */ /* 0x080fe20000011605 */
[----:B------:R-:W0:Y:S01]  /*09b0*/  LDC R21, c[0x0][0x638] ;  /* 0x00018e00ff157b82 */ /* 0x000e220000000800 */
[----:B------:R-:W-:Y:S01]  /*09c0*/  SHF.L.U32 R10, R7, R26, RZ ;  /* 0x0000001a070a7219 */ /* 0x000fe200000006ff */
[----:B------:R-:W-:-:S06]  /*09d0*/  IMAD.MOV.U32 R4, RZ, RZ, R32 ;  /* 0x000000ffff047224 */ /* 0x000fcc00078e0020 */
[----:B------:R-:W0:Y:S01]  /*09e0*/  LDC R153, c[0x0][0x610] ;  /* 0x00018400ff997b82 */ /* 0x000e220000000800 */
[----:B---34-:R-:W-:Y:S05]  /*09f0*/  @!P0 BRA `(.L_x_6) ;  /* 0x0000000000288947 */ /* 0x018fea0003800000 */
[----:B------:R-:W3:Y:S02]  /*0a00*/  LDC R9, c[0x0][0x64c] ;  /* 0x00019300ff097b82 */ /* 0x000ee40000000800 */
[----:B---3--:R-:W-:-:S05]  /*0a10*/  IADD3 R9, P0, R32, R9, RZ ;  /* 0x0000000920097210 */ /* 0x008fca0007f1e0ff */
        /* <DEDUP_REMOVED lines=8> */
.L_x_6:
[----:B-1----:R-:W-:Y:S01]  /*0aa0*/  SHF.R.U64 R4, R4, R15, R5 ;  /* 0x0000000f04047219 */ /* 0x002fe20000001205 */
[----:B--2---:R-:W-:Y:S01]  /*0ab0*/  VIADD R5, R24, 0xffffffff ;  /* 0xffffffff18057836 */ /* 0x004fe20000000000 */
[----:B------:R-:W-:Y:S01]  /*0ac0*/  LOP3.LUT R11, R30, R11, RZ, 0xc0, !PT ;  /* 0x0000000b1e0b7212 */ /* 0x000fe200078ec0ff */
[----:B------:R-:W-:Y:S02]  /*0ad0*/  IMAD.MOV R12, RZ, RZ, -R12 ;  /* 0x000000ffff0c7224 */ /* 0x000fe400078e0a0c */
[----:B------:R-:W-:Y:S02]  /*0ae0*/  IMAD.MOV R6, RZ, RZ, -R4 ;  /* 0x000000ffff067224 */ /* 0x000fe400078e0a04 */
[----:B------:R-:W-:Y:S01]  /*0af0*/  IMAD R11, R10, R4, R11 ;  /* 0x000000040a0b7224 */ /* 0x000fe200078e020b */
[----:B------:R-:W-:Y:S01]  /*0b00*/  LOP3.LUT R4, R20, R5, RZ, 0xc0, !PT ;  /* 0x0000000514047212 */ /* 0x000fe200078ec0ff */
[----:B------:R-:W-:Y:S02]  /*0b10*/  @P3 IMAD R0, R14, R12, R3 ;  /* 0x0000000c0e003224 */ /* 0x000fe400078e0203 */
[----:B0-----:R-:W-:-:S02]  /*0b20*/  IMAD R3, R6, R21, R32 ;  /* 0x0000001506037224 */ /* 0x001fc400078e0220 */
[----:B------:R-:W-:Y:S02]  /*0b30*/  IMAD R153, R11, R153, R0 ;  /* 0x000000990b997224 */ /* 0x000fe400078e0200 */
[----:B------:R-:W-:Y:S02]  /*0b40*/  IMAD R4, R3, R24, R4 ;  /* 0x0000001803047224 */ /* 0x000fe400078e0204 */
[----:B------:R-:W-:-:S03]  /*0b50*/  IMAD.MOV.U32 R0, RZ, RZ, 0x1 ;  /* 0x00000001ff007424 */ /* 0x000fc600078e00ff */
[----:B------:R-:W-:Y:S02]  /*0b60*/  SEL R152, R4, R153, !P3 ;  /* 0x0000009904987207 */ /* 0x000fe40005800000 */
[----:B------:R-:W-:-:S07]  /*0b70*/  SEL R153, R153, R4, !P3 ;  /* 0x0000000499997207 */ /* 0x000fce0005800000 */
.L_x_4:
[----:B------:R-:W-:-:S08]  /*0b80*/  NOP ;  /* 0x0000000000007918 */ /* 0x000fd00000000000 */
[----:B------:R-:W0:Y:S02]  /*0b90*/  USETMAXREG.TRY_ALLOC.CTAPOOL UP0, 0xe8 ;  /* 0x000000e8000079c8 */ /* 0x000e240008000600 */
[----:B0-----:R-:W-:-:S13]  /*0ba0*/  PLOP3.LUT P0, PT, PT, PT, UP0, 0x80, 0x0 ;  /* 0x000000000000781c */ /* 0x001fda0003f0f008 */
[----:B------:R-:W-:Y:S05]  /*0bb0*/  @!P0 BRA `(.L_x_4) ;  /* 0xfffffffc00f08947 */ /* 0x000fea000383ffff */
[----:B------:R-:W-:Y:S01]  /*0bc0*/  ULDC.64 UR4, c[0x0][0x598] ;  /* 0x0001660000047ab9 */ /* 0x000fe20000000a00 */
[----:B------:R-:W-:Y:S01]  /*0bd0*/  ULDC.64 UR36, c[0x0][0x208] ;  /* 0x0000820000247ab9 */ /* 0x000fe20000000a00 */
[----:B------:R-:W-:-:S04]  /*0be0*/  ISETP.NE.U32.AND P0, PT, RZ, UR4, PT ;  /* 0x00000004ff007c0c */ /* 0x000fc8000bf05070 */
[----:B------:R-:W-:-:S13]  /*0bf0*/  ISETP.NE.AND.EX P0, PT, RZ, UR5, PT, P0 ;  /* 0x00000005ff007c0c */ /* 0x000fda000bf05300 */
[----:B------:R-:W-:Y:S05]  /*0c00*/  @!P0 BRA `(.L_x_7) ;  /* 0x00000000001c8947 */ /* 0x000fea0003800000 */
[----:B------:R-:W0:Y:S02]  /*0c10*/  LDC.64 R4, c[0x0][0x598] ;  /* 0x00016600ff047b82 */ /* 0x000e240000000a00 */
[----:B0-----:R-:W2:Y:S02]  /*0c20*/  LDG.E.64 R4, desc[UR36][R4.64] ;  /* 0x0000002404047981 */ /* 0x001ea4000c1e1b00 */
[----:B--2---:R-:W-:-:S04]  /*0c30*/  ISETP.NE.U32.AND P0, PT, R4, RZ, PT ;  /* 0x000000ff0400720c */ /* 0x004fc80003f05070 */
[----:B------:R-:W-:-:S13]  /*0c40*/  ISETP.NE.AND.EX P0, PT, R5, RZ, PT, P0 ;  /* 0x000000ff0500720c */ /* 0x000fda0003f05300 */
[----:B------:R-:W-:Y:S05]  /*0c50*/  @!P0 BRA `(.L_x_7) ;  /* 0x0000000000088947 */ /* 0x000fea0003800000 */
[----:B------:R0:W5:Y:S01]  /*0c60*/  LD.E R154, desc[UR36][R4.64] ;  /* 0x00000024049a7980 */ /* 0x000162000c101900 */
[----:B------:R-:W-:Y:S05]  /*0c70*/  BRA `(.L_x_8) ;  /* 0x0000000000247947 */ /* 0x000fea0003800000 */
.L_x_7:
[----:B------:R-:W-:Y:S02]  /*0c80*/  ULDC.64 UR4, c[0x0][0x588] ;  /* 0x0001620000047ab9 */ /* 0x000fe40000000a00 */
[----:B------:R-:W-:-:S04]  /*0c90*/  ISETP.NE.U32.AND P0, PT, RZ, UR4, PT ;  /* 0x00000004ff007c0c */ /* 0x000fc8000bf05070 */
[----:B------:R-:W-:-:S13]  /*0ca0*/  ISETP.NE.AND.EX P0, PT, RZ, UR5, PT, P0 ;  /* 0x00000005ff007c0c */ /* 0x000fda000bf05300 */
[----:B------:R-:W-:Y:S05]  /*0cb0*/  @!P0 BRA `(.L_x_9) ;  /* 0x00000000000c8947 */ /* 0x000fea0003800000 */
[----:B------:R-:W0:Y:S02]  /*0cc0*/  LDC.64 R154, c[0x0][0x588] ;  /* 0x00016200ff9a7b82 */ /* 0x000e240000000a00 */
[----:B0-----:R1:W5:Y:S01]  /*0cd0*/  LDG.E R154, desc[UR36][R154.64] ;  /* 0x000000249a9a7981 */ /* 0x001362000c1e1900 */
[----:B------:R-:W-:Y:S05]  /*0ce0*/  BRA `(.L_x_8) ;  /* 0x0000000000087947 */ /* 0x000fea0003800000 */
.L_x_9:
[----:B------:R-:W-:Y:S02]  /*0cf0*/  ULDC UR4, c[0x0][0x580] ;  /* 0x0001600000047ab9 */ /* 0x000fe40000000800 */
[----:B------:R-:W-:-:S07]  /*0d00*/  IMAD.U32 R154, RZ, RZ, UR4 ;  /* 0x00000004ff9a7e24 */ /* 0x000fce000f8e00ff */
.L_x_8:
[----:B------:R-:W-:Y:S02]  /*0d10*/  ULDC.64 UR4, c[0x0][0x5a0] ;  /* 0x0001680000047ab9 */ /* 0x000fe40000000a00 */
[----:B------:R-:W-:-:S04]  /*0d20*/  ISETP.NE.U32.AND P0, PT, RZ, UR4, PT ;  /* 0x00000004ff007c0c */ /* 0x000fc8000bf05070 */
[----:B------:R-:W-:-:S13]  /*0d30*/  ISETP.NE.AND.EX P0, PT, RZ, UR5, PT, P0 ;  /* 0x00000005ff007c0c */ /* 0x000fda000bf05300 */
[----:B------:R-:W-:Y:S05]  /*0d40*/  @!P0 BRA `(.L_x_10) ;  /* 0x00000000001c8947 */ /* 0x000fea0003800000 */
[----:B0-----:R-:W0:Y:S02]  /*0d50*/  LDC.64 R4, c[0x0][0x5a0] ;  /* 0x00016800ff047b82 */ /* 0x001e240000000a00 */
[----:B0-----:R-:W2:Y:S02]  /*0d60*/  LDG.E.64 R4, desc[UR36][R4.64] ;  /* 0x0000002404047981 */ /* 0x001ea4000c1e1b00 */
[----:B--2---:R-:W-:-:S04]  /*0d70*/  ISETP.NE.U32.AND P0, PT, R4, RZ, PT ;  /* 0x000000ff0400720c */ /* 0x004fc80003f05070 */
[----:B------:R-:W-:-:S13]  /*0d80*/  ISETP.NE.AND.EX P0, PT, R5, RZ, PT, P0 ;  /* 0x000000ff0500720c */ /* 0x000fda0003f05300 */
[----:B------:R-:W-:Y:S05]  /*0d90*/  @!P0 BRA `(.L_x_10) ;  /* 0x0000000000088947 */ /* 0x000fea0003800000 */
[----:B-1----:R0:W5:Y:S01]  /*0da0*/  LD.E R155, desc[UR36][R4.64] ;  /* 0x00000024049b7980 */ /* 0x002162000c101900 */
[----:B------:R-:W-:Y:S05]  /*0db0*/  BRA `(.L_x_11) ;  /* 0x0000000000247947 */ /* 0x000fea0003800000 */
.L_x_10:
[----:B------:R-:W-:Y:S02]  /*0dc0*/  ULDC.64 UR4, c[0x0][0x590] ;  /* 0x0001640000047ab9 */ /* 0x000fe40000000a00 */
[----:B------:R-:W-:-:S04]  /*0dd0*/  ISETP.NE.U32.AND P0, PT, RZ, UR4, PT ;  /* 0x00000004ff007c0c */ /* 0x000fc8000bf05070 */
[----:B------:R-:W-:-:S13]  /*0de0*/  ISETP.NE.AND.EX P0, PT, RZ, UR5, PT, P0 ;  /* 0x00000005ff007c0c */ /* 0x000fda000bf05300 */
[----:B------:R-:W-:Y:S05]  /*0df0*/  @!P0 BRA `(.L_x_12) ;  /* 0x00000000000c8947 */ /* 0x000fea0003800000 */
[----:B0-----:R-:W1:Y:S02]  /*0e00*/  LDC.64 R4, c[0x0][0x590] ;  /* 0x00016400ff047b82 */ /* 0x001e640000000a00 */
[----:B-1----:R1:W5:Y:S01]  /*0e10*/  LDG.E R155, desc[UR36][R4.64] ;  /* 0x00000024049b7981 */ /* 0x002362000c1e1900 */
[----:B------:R-:W-:Y:S05]  /*0e20*/  BRA `(.L_x_11) ;  /* 0x0000000000087947 */ /* 0x000fea0003800000 */
.L_x_12:
[----:B------:R-:W-:Y:S02]  /*0e30*/  ULDC UR4, c[0x0][0x584] ;  /* 0x0001610000047ab9 */ /* 0x000fe40000000800 */
[----:B-1----:R-:W-:-:S07]  /*0e40*/  IMAD.U32 R155, RZ, RZ, UR4 ;  /* 0x00000004ff9b7e24 */ /* 0x002fce000f8e00ff */
.L_x_11:
[----:B------:R-:W-:-:S13]  /*0e50*/  LOP3.LUT P0, RZ, R0, 0xff, RZ, 0xc0, !PT ;  /* 0x000000ff00ff7812 */ /* 0x000fda000780c0ff */
[----:B------:R-:W-:Y:S05]  /*0e60*/  @!P0 EXIT ;  /* 0x000000000000894d */ /* 0x000fea0003800000 */
[----:B------:R-:W-:Y:S01]  /*0e70*/  ULDC UR4, c[0x0][0x28c] ;  /* 0x0000a30000047ab9 */ /* 0x000fe20000000800 */
[----:B------:R-:W-:Y:S01]  /*0e80*/  LOP3.LUT R158, R19, 0x1, RZ, 0xfc, !PT ;  /* 0x00000001139e7812 */ /* 0x000fe200078efcff */
[----:B------:R-:W-:Y:S01]  /*0e90*/  UIADD3 UR4, UR4, 0x7f, URZ ;  /* 0x0000007f04047890 */ /* 0x000fe2000fffe03f */
[----:B------:R-:W-:Y:S01]  /*0ea0*/  UMOV UR38, URZ ;  /* 0x0000003f00267c82 */ /* 0x000fe20008000000 */
[----:B------:R-:W-:Y:S02]  /*0eb0*/  UMOV UR39, URZ ;  /* 0x0000003f00277c82 */ /* 0x000fe40008000000 */
[----:B------:R-:W-:-:S04]  /*0ec0*/  USHF.R.S32.HI UR5, URZ, 0x1f, UR4 ;  /* 0x0000001f3f057899 */ /* 0x000fc80008011404 */
[----:B------:R-:W-:-:S04]  /*0ed0*/  ULEA.HI UR5, UR5, UR4, URZ, 0x7 ;  /* 0x0000000405057291 */ /* 0x000fc8000f8f383f */
[----:B------:R-:W-:-:S12]  /*0ee0*/  USHF.R.S32.HI UR40, URZ, 0x7, UR5 ;  /* 0x000000073f287899 */ /* 0x000fd80008011405 */
.L_x_286:
[----:B------:R-:W-:Y:S01]  /*0ef0*/  LOP3.LUT R0, R18, 0x80, RZ, 0xc0, !PT ;  /* 0x0000008012007812 */ /* 0x000fe200078ec0ff */
[----:B--2---:R-:W2:Y:S01]  /*0f00*/  S2UR UR7, SR_CgaCtaId ;  /* 0x00000000000779c3 */ /* 0x004ea20000008800 */
[----:B------:R-:W-:Y:S02]  /*0f10*/  UMOV UR6, 0x400 ;  /* 0x0000040000067882 */ /* 0x000fe40000000000 */
[----:B------:R-:W-:-:S06]  /*0f20*/  SHF.R.U32.HI R0, RZ, 0x7, R0 ;  /* 0x00000007ff007819 */ /* 0x000fcc0000011600 */
[----:B---3--:R-:W3:Y:S01]  /*0f30*/  SHFL.IDX PT, R0, R0, RZ, 0x1f ;  /* 0x00001fff00007589 */ /* 0x008ee200000e0000 */
[----:B--2---:R-:W-:Y:S01]  /*0f40*/  ULEA UR42, UR7, UR6, 0x18 ;  /* 0x00000006072a7291 */ /* 0x004fe2000f8ec03f */
[----:B---3--:R-:W-:-:S13]  /*0f50*/  R2UR UR4, R0 ;  /* 0x00000000000472ca */ /* 0x008fda00000e0000 */
[----:B------:R-:W-:-:S04]  /*0f60*/  ULEA.HI UR5, UR4, UR4, URZ, 0x1 ;  /* 0x0000000404057291 */ /* 0x000fc8000f8f083f */
[----:B------:R-:W-:-:S04]  /*0f70*/  ULOP3.LUT UR5, UR5, 0x7fffe, URZ, 0xc0, !UPT ;  /* 0x0007fffe05057892 */ /* 0x000fc8000f8ec03f */
[----:B------:R-:W-:-:S03]  /*0f80*/  UIADD3 UR5, UR4, -UR5, URZ ;  /* 0x8000000504057290 */ /* 0x000fc6000fffe03f */
[----:B------:R-:W-:Y:S01]  /*0f90*/  ULDC UR4, c[0x0][0x28c] ;  /* 0x0000a30000047ab9 */ /* 0x000fe20000000800 */
[----:B------:R-:W-:Y:S01]  /*0fa0*/  ULEA UR5, UR5, UR42, 0xd ;  /* 0x0000002a05057291 */ /* 0x000fe2000f8e683f */
[----:B------:R-:W-:-:S03]  /*0fb0*/  ISETP.LT.AND P0, PT, RZ, UR4, PT ;  /* 0x00000004ff007c0c */ /* 0x000fc6000bf01270 */
[----:B------:R-:W-:-:S04]  /*0fc0*/  UIADD3 UR5, UR5, 0x100, URZ ;  /* 0x0000010005057890 */ /* 0x000fc8000fffe03f */
[----:B------:R-:W-:-:S04]  /*0fd0*/  USHF.R.U32.HI UR5, URZ, 0x4, UR5 ;  /* 0x000000043f057899 */ /* 0x000fc80008011605 */
[----:B------:R-:W-:Y:S02]  /*0fe0*/  ULOP3.LUT UR41, UR5, 0x3fff, URZ, 0xc0, !UPT ;  /* 0x00003fff05297892 */ /* 0x000fe4000f8ec03f */
[----:B-1----:R-:W-:Y:S10]  /*0ff0*/  @P0 BRA `(.L_x_13) ;  /* 0x0000000000400947 */ /* 0x002ff40003800000 */
[----:B------:R-:W-:Y:S01]  /*1000*/  MOV R0, 0x0 ;  /* 0x0000000000007802 */ /* 0x000fe20000000f00 */
[----:B------:R-:W-:Y:S01]  /*1010*/  ULDC.64 UR4, c[0x4][0x68] ;  /* 0x01001a0000047ab9 */ /* 0x000fe20000000a00 */
[----:B------:R-:W-:Y:S01]  /*1020*/  ULDC.64 UR6, c[0x4][0x8] ;  /* 0x0100020000067ab9 */ /* 0x000fe20000000a00 */
[----:B01----:R-:W-:Y:S01]  /*1030*/  IMAD.U32 R4, RZ, RZ, UR4 ;  /* 0x00000004ff047e24 */ /* 0x003fe2000f8e00ff */
[----:B------:R0:W1:Y:S01]  /*1040*/  LDC.64 R14, c[0x4][R0] ;  /* 0x01000000000e7b82 */ /* 0x0000620000000a00 */
[----:B------:R-:W-:Y:S01]  /*1050*/  IMAD.U32 R5, RZ, RZ, UR5 ;  /* 0x00000005ff057e24 */ /* 0x000fe2000f8e00ff */
[----:B------:R-:W-:Y:S01]  /*1060*/  ULDC.64 UR4, c[0x4][0x70] ;  /* 0x01001c0000047ab9 */ /* 0x000fe20000000a00 */
[----:B------:R-:W-:Y:S02]  /*1070*/  IMAD.U32 R10, RZ, RZ, UR6 ;  /* 0x00000006ff0a7e24 */ /* 0x000fe4000f8e00ff */
[----:B------:R-:W-:Y:S02]  /*1080*/  IMAD.U32 R6, RZ, RZ, UR4 ;  /* 0x00000004ff067e24 */ /* 0x000fe4000f8e00ff */
[----:B------:R-:W-:-:S02]  /*1090*/  IMAD.U32 R7, RZ, RZ, UR5 ;  /* 0x00000005ff077e24 */ /* 0x000fc4000f8e00ff */
[----:B------:R-:W-:Y:S02]  /*10a0*/  IMAD.U32 R11, RZ, RZ, UR7 ;  /* 0x00000007ff0b7e24 */ /* 0x000fe4000f8e00ff */
[----:B------:R-:W-:Y:S02]  /*10b0*/  IMAD.MOV.U32 R8, RZ, RZ, 0x1e1 ;  /* 0x000001e1ff087424 */ /* 0x000fe400078e00ff */
[----:B------:R-:W-:Y:S02]  /*10c0*/  IMAD.MOV.U32 R12, RZ, RZ, 0x1 ;  /* 0x00000001ff0c7424 */ /* 0x000fe400078e00ff */
[----:B0-----:R-:W-:-:S07]  /*10d0*/  IMAD.MOV.U32 R13, RZ, RZ, RZ ;  /* 0x000000ffff0d7224 */ /* 0x001fce00078e00ff */
[----:B------:R-:W-:-:S07]  /*10e0*/  LEPC R20, `(.L_x_13) ;  /* 0x000000001014794e */ /* 0x000fce0000000000 */
[----:B-1---5:R-:W-:Y:S05]  /*10f0*/  CALL.ABS.NOINC R14 ;  /* 0x000000000e007343 */ /* 0x022fea0003c00000 */
.L_x_13:
[----:B------:R-:W-:-:S13]  /*1100*/  ISETP.NE.AND P0, PT, R158, 0x3, PT ;  /* 0x000000039e00780c */ /* 0x000fda0003f05270 */
[----:B------:R-:W-:Y:S05]  /*1110*/  @!P0 BRA `(.L_x_14) ;  /* 0x0000000000048947 */ /* 0x000fea0003800000 */
[----:B------:R-:W-:Y:S01]  /*1120*/  BPT.TRAP 0x1 ;  /* 0x000000040000795c */ /* 0x000fe20000300000 */
.L_x_14:
[----:B------:R-:W-:Y:S02]  /*1130*/  IMAD.U32 R3, RZ, RZ, UR39 ;  /* 0x00000027ff037e24 */ /* 0x000fe4000f8e00ff */
[----:B------:R-:W-:-:S03]  /*1140*/  IMAD.U32 R0, RZ, RZ, UR38 ;  /* 0x00000026ff007e24 */ /* 0x000fc6000f8e00ff */
[----:B------:R-:W-:Y:S02]  /*1150*/  LEA R3, R3, UR42, 0x3 ;  /* 0x0000002a03037c11 */ /* 0x000fe4000f8e18ff */
[----:B------:R-:W-:-:S04]  /*1160*/  SHF.L.U32 R0, R0, 0x1f, RZ ;  /* 0x0000001f00007819 */ /* 0x000fc800000006ff */
[----:B------:R2:W3:Y:S01]  /*1170*/  SYNCS.PHASECHK.TRANS64.TRYWAIT P1, [R3+URZ], R0 ;  /* 0x00000000030075a7 */ /* 0x0004e2000802017f */
[----:B------:R-:W-:Y:S05]  /*1180*/  @!P0 BRA `(.L_x_15) ;  /* 0x0000000000048947 */ /* 0x000fea0003800000 */
[----:B------:R-:W-:Y:S01]  /*1190*/  BPT.TRAP 0x1 ;  /* 0x000000040000795c */ /* 0x000fe20000300000 */
.L_x_15:
[----:B---3--:R-:W-:Y:S05]  /*11a0*/  @P1 BRA `(.L_x_16) ;  /* 0x0000000000081947 */ /* 0x008fea0003800000 */
[----:B------:R-:W3:Y:S02]  /*11b0*/  SYNCS.PHASECHK.TRANS64.TRYWAIT P1, [R3+URZ], R0 ;  /* 0x00000000030075a7 */ /* 0x000ee4000802017f */
[----:B---3--:R-:W-:Y:S05]  /*11c0*/  @!P1 BRA `(.L_x_17) ;  /* 0x000000a400d09947 */ /* 0x008fea0003800000 */
.L_x_16:
[----:B------:R-:W-:-:S04]  /*11d0*/  UISETP.LT.AND UP0, UPT, UR40, 0x1, UPT ;  /* 0x000000012800788c */ /* 0x000fc8000bf01270 */
[----:B------:R-:W-:-:S04]  /*11e0*/  USEL UR4, UR40, 0x1, UP0 ;  /* 0x0000000128047887 */ /* 0x000fc80008000000 */
[----:B------:R-:W-:-:S06]  /*11f0*/  UIADD3 UR4, UR40, -UR4, URZ ;  /* 0x8000000428047290 */ /* 0x000fcc000fffe03f */
[----:B--23--:R-:W-:Y:S01]  /*1200*/  IMAD.U32 R0, RZ, RZ, UR4 ;  /* 0x00000004ff007e24 */ /* 0x00cfe2000f8e00ff */
[----:B------:R-:W-:Y:S05]  /*1210*/  WARPSYNC.ALL ;  /* 0x0000000000007948 */ /* 0x000fea0003800000 */
[----:B------:R-:W-:Y:S01]  /*1220*/  ISETP.GE.AND P1, PT, R0, 0x1, PT ;  /* 0x000000010000780c */ /* 0x000fe20003f26270 */
[----:B------:R-:W-:Y:S01]  /*1230*/  UIADD3 UR4, UR42, 0x10100, URZ ;  /* 0x000101002a047890 */ /* 0x000fe2000fffe03f */
[----:B------:R-:W-:Y:S01]  /*1240*/  WARPGROUP.ARRIVE ;  /* 0x00000000000079c5 */ /* 0x000fe20000000000 */
[----:B------:R-:W-:Y:S01]  /*1250*/  UMOV UR9, 0x40000040 ;  /* 0x4000004000097882 */ /* 0x000fe20000000000 */
[----:B------:R-:W-:Y:S01]  /*1260*/  UMOV UR11, 0x40000040 ;  /* 0x40000040000b7882 */ /* 0x000fe20000000000 */
[----:B------:R-:W-:-:S04]  /*1270*/  USHF.R.U32.HI UR4, URZ, 0x4, UR4 ;  /* 0x000000043f047899 */ /* 0x000fc80008011604 */
[----:B------:R-:W-:Y:S02]  /*1280*/  ULOP3.LUT UR5, UR4, 0x3fff, URZ, 0xc0, !UPT ;  /* 0x00003fff04057892 */ /* 0x000fe4000f8ec03f */
[----:B------:R-:W-:Y:S02]  /*1290*/  ULOP3.LUT UR4, UR41, 0x10000, URZ, 0xfc, !UPT ;  /* 0x0001000029047892 */ /* 0x000fe4000f8efc3f */
[----:B------:R-:W-:Y:S02]  /*12a0*/  ULOP3.LUT UR5, UR5, 0x10000, URZ, 0xfc, !UPT ;  /* 0x0001000005057892 */ /* 0x000fe4000f8efc3f */
[----:B------:R-:W-:Y:S02]  /*12b0*/  ULEA UR6, UR39, UR4, 0xb ;  /* 0x0000000427067291 */ /* 0x000fe4000f8e583f */
[----:B------:R-:W-:-:S05]  /*12c0*/  ULEA UR7, UR39, UR5, 0xc ;  /* 0x0000000527077291 */ /* 0x000fca000f8e603f */
[----:B------:R-:W-:Y:S02]  /*12d0*/  UMOV UR8, UR6 ;  /* 0x0000000600087c82 */ /* 0x000fe40008000000 */
[----:B------:R-:W-:Y:S02]  /*12e0*/  UMOV UR10, UR7 ;  /* 0x00000007000a7c82 */ /* 0x000fe40008000000 */
[----:B------:R-:W-:Y:S01]  /*12f0*/  HGMMA.64x256x16.F32 R24, gdesc[UR8], RZ, !UPT, gsb0 ;  /* 0x03e00000081879f0 */ /* 0x000fe2000c0008ff */
[----:B------:R-:W-:Y:S02]  /*1300*/  UIADD3 UR8, UR6, 0x2, URZ ;  /* 0x0000000206087890 */ /* 0x000fe4000fffe03f */
[----:B------:R-:W-:Y:S01]  /*1310*/  UIADD3 UR10, UR7, 0x2, URZ ;  /* 0x00000002070a7890 */ /* 0x000fe2000fffe03f */
[----:B------:R-:W-:Y:S01]  /*1320*/  UMOV UR9, 0x40000040 ;  /* 0x4000004000097882 */ /* 0x000fe20000000000 */
[----:B------:R-:W-:Y:S01]  /*1330*/  UMOV UR11, 0x40000040 ;  /* 0x40000040000b7882 */ /* 0x000fe20000000000 */
[----:B------:R-:W-:-:S02]  /*1340*/  WARPGROUP.DEPBAR.LE gsb0, 0x0 ;  /* 0x00008000000079c5 */ /* 0x000fc40000010000 */
[----:B------:R-:W-:-:S15]  /*1350*/  WARPGROUP.ARRIVE ;  /* 0x00000000000079c5 */ /* 0x000fde0000000000 */
[----:B------:R-:W-:-:S05]  /*1360*/  NOP ;  /* 0x0000000000007918 */ /* 0x000fca0000000000 */
[----:B------:R-:W-:Y:S01]  /*1370*/  HGMMA.64x256x16.F32 R24, gdesc[UR8], R24, gsb0 ;  /* 0x03e00000081879f0 */ /* 0x000fe20008000818 */
[----:B------:R-:W-:Y:S02]  /*1380*/  UIADD3 UR8, UR6, 0x4, URZ ;  /* 0x0000000406087890 */ /* 0x000fe4000fffe03f */
[----:B------:R-:W-:Y:S01]  /*1390*/  UIADD3 UR10, UR7, 0x4, URZ ;  /* 0x00000004070a7890 */ /* 0x000fe2000fffe03f */
[----:B------:R-:W-:Y:S01]  /*13a0*/  UMOV UR9, 0x40000040 ;  /* 0x4000004000097882 */ /* 0x000fe20000000000 */
[----:B------:R-:W-:Y:S01]  /*13b0*/  UMOV UR11, 0x40000040 ;  /* 0x40000040000b7882 */ /* 0x000fe20000000000 */
[----:B------:R-:W-:Y:S02]  /*13c0*/  WARPGROUP.DEPBAR.LE gsb0, 0x0 ;  /* 0x00008000000079c5 */ /* 0x000fe40000010000 */
        /* <DEDUP_REMOVED lines=42> */
[----:B------:R-:W-:Y:S03]  /*1670*/  HGMMA.64x256x16.F32 R24, gdesc[UR8], R24, gsb0 ;  /* 0x03e00000081879f0 */ /* 0x000fe60008000818 */
[----:B------:R-:W-:Y:S02]  /*1680*/  WARPGROUP.DEPBAR.LE gsb0, 0x0 ;  /* 0x00008000000079c5 */ /* 0x000fe40000010000 */
[----:B------:R-:W-:Y:S05]  /*1690*/  @!P1 BRA `(.L_x_18) ;  /* 0x0000000400a49947 */ /* 0x000fea0003800000 */
[----:B------:R-:W-:-:S04]  /*16a0*/  UIADD3 UR6, UR39, 0x1, URZ ;  /* 0x0000000127067890 */ /* 0x000fc8000fffe03f */
[----:B------:R-:W-:-:S04]  /*16b0*/  UISETP.NE.AND UP0, UPT, UR6, 0x2, UPT ;  /* 0x000000020600788c */ /* 0x000fc8000bf05270 */
[----:B------:R-:W-:Y:S02]  /*16c0*/  USEL UR7, URZ, 0x1, UP0 ;  /* 0x000000013f077887 */ /* 0x000fe40008000000 */
[----:B------:R-:W-:Y:S02]  /*16d0*/  USEL UR6, UR6, URZ, UP0 ;  /* 0x0000003f06067287 */ /* 0x000fe40008000000 */
[----:B------:R-:W-:-:S06]  /*16e0*/  ULOP3.LUT UR7, UR38, UR7, URZ, 0x3c, !UPT ;  /* 0x0000000726077292 */ /* 0x000fcc000f8e3c3f */
[----:B01----:R-:W-:Y:S01]  /*16f0*/  IMAD.U32 R5, RZ, RZ, UR7 ;  /* 0x00000007ff057e24 */ /* 0x003fe2000f8e00ff */
[----:B------:R-:W-:-:S06]  /*1700*/  UMOV UR7, UR39 ;  /* 0x0000002700077c82 */ /* 0x000fcc0008000000 */
.L_x_25:
[----:B01----:R-:W-:Y:S05]  /*1710*/  @!P0 BRA `(.L_x_19) ;  /* 0x0000000000048947 */ /* 0x003fea0003800000 */
[----:B------:R-:W-:Y:S01]  /*1720*/  BPT.TRAP 0x1 ;  /* 0x000000040000795c */ /* 0x000fe20000300000 */
.L_x_19:
[----:B------:R-:W0:Y:S01]  /*1730*/  S2UR UR9, SR_CgaCtaId ;  /* 0x00000000000979c3 */ /* 0x000e220000008800 */
[----:B------:R-:W-:Y:S01]  /*1740*/  UMOV UR8, 0x400 ;  /* 0x0000040000087882 */ /* 0x000fe20000000000 */
[----:B------:R-:W-:Y:S01]  /*1750*/  SHF.L.U32 R3, R5, 0x1f, RZ ;  /* 0x0000001f05037819 */ /* 0x000fe200000006ff */
[----:B0-----:R-:W-:-:S04]  /*1760*/  ULEA UR8, UR9, UR8, 0x18 ;  /* 0x0000000809087291 */ /* 0x001fc8000f8ec03f */
[----:B------:R-:W-:-:S09]  /*1770*/  ULEA UR9, UR6, UR8, 0x3 ;  /* 0x0000000806097291 */ /* 0x000fd2000f8e183f */
[----:B------:R0:W1:Y:S01]  /*1780*/  SYNCS.PHASECHK.TRANS64.TRYWAIT P1, [UR9], R3 ;  /* 0x00000003ff0075a7 */ /* 0x0000620008020149 */
[----:B------:R-:W-:Y:S05]  /*1790*/  @!P0 BRA `(.L_x_20) ;  /* 0x0000000000048947 */ /* 0x000fea0003800000 */
[----:B------:R-:W-:Y:S01]  /*17a0*/  BPT.TRAP 0x1 ;  /* 0x000000040000795c */ /* 0x000fe20000300000 */
.L_x_20:
[----:B-1----:R-:W-:Y:S05]  /*17b0*/  @P1 BRA `(.L_x_21) ;  /* 0x0000000000081947 */ /* 0x002fea0003800000 */
[----:B------:R-:W1:Y:S02]  /*17c0*/  SYNCS.PHASECHK.TRANS64.TRYWAIT P1, [UR9], R3 ;  /* 0x00000003ff0075a7 */ /* 0x000e640008020149 */
[----:B-1----:R-:W-:Y:S05]  /*17d0*/  @!P1 BRA `(.L_x_22) ;  /* 0x000000a000609947 */ /* 0x002fea0003800000 */
.L_x_21:
[----:B------:R-:W-:Y:S01]  /*17e0*/  ULEA UR9, UR6, UR4, 0xb ;  /* 0x0000000406097291 */ /* 0x000fe2000f8e583f */
[----:B------:R-:W-:Y:S01]  /*17f0*/  WARPGROUP.ARRIVE ;  /* 0x00000000000079c5 */ /* 0x000fe20000000000 */
[----:B------:R-:W-:Y:S01]  /*1800*/  ULEA UR10, UR6, UR5, 0xc ;  /* 0x00000005060a7291 */ /* 0x000fe2000f8e603f */
[----:B------:R-:W-:Y:S01]  /*1810*/  UMOV UR13, 0x40000040 ;  /* 0x40000040000d7882 */ /* 0x000fe20000000000 */
[----:B------:R-:W-:-:S03]  /*1820*/  UMOV UR15, 0x40000040 ;  /* 0x40000040000f7882 */ /* 0x000fc60000000000 */
[----:B------:R-:W-:Y:S02]  /*1830*/  UMOV UR12, UR9 ;  /* 0x00000009000c7c82 */ /* 0x000fe40008000000 */
[----:B------:R-:W-:Y:S02]  /*1840*/  UMOV UR14, UR10 ;  /* 0x0000000a000e7c82 */ /* 0x000fe40008000000 */
[----:B------:R-:W-:Y:S01]  /*1850*/  HGMMA.64x256x16.F32 R24, gdesc[UR12], R24, gsb0 ;  /* 0x03e000000c1879f0 */ /* 0x000fe20008000818 */
        /* <DEDUP_REMOVED lines=58> */
[----:B------:R-:W-:Y:S01]  /*1c00*/  BPT.TRAP 0x1 ;  /* 0x000000040000795c */ /* 0x000fe20000300000 */
.L_x_23:
[----:B------:R-:W-:Y:S01]  /*1c10*/  ULEA UR8, UR7, UR8, 0x3 ;  /* 0x0000000807087291 */ /* 0x000fe2000f8e183f */
[----:B------:R-:W-:-:S03]  /*1c20*/  ISETP.GT.U32.AND P1, PT, R19, 0x1, PT ;  /* 0x000000011300780c */ /* 0x000fc60003f24070 */
[----:B------:R-:W-:-:S04]  /*1c30*/  UIADD3 UR8, UR8, 0x10, URZ ;  /* 0x0000001008087890 */ /* 0x000fc8000fffe03f */
[----:B------:R-:W-:-:S09]  /*1c40*/  UPRMT UR8, URZ, 0x654, UR8 ;  /* 0x000006543f087896 */ /* 0x000fd20008000008 */
[----:B------:R-:W-:Y:S01]  /*1c50*/  SYNCS.ARRIVE.TRANS64.RED.A1T0 RZ, [UR8], RZ ;  /* 0x000000ffffff79a7 */ /* 0x000fe20008100408 */
[----:B------:R-:W-:Y:S05]  /*1c60*/  @P1 BRA `(.L_x_24) ;  /* 0x0000000000041947 */ /* 0x000fea0003800000 */
[----:B------:R-:W-:Y:S01]  /*1c70*/  BPT.TRAP 0x1 ;  /* 0x000000040000795c */ /* 0x000fe20000300000 */
.L_x_24:
[----:B------:R-:W-:Y:S01]  /*1c80*/  UIADD3 UR6, UR6, 0x1, URZ ;  /* 0x0000000106067890 */ /* 0x000fe2000fffe03f */
[C---:B------:R-:W-:Y:S01]  /*1c90*/  ISETP.GT.AND P1, PT, R0.reuse, 0x1, PT ;  /* 0x000000010000780c */ /* 0x040fe20003f24270 */
[----:B------:R-:W-:Y:S01]  /*1ca0*/  UIADD3 UR7, UR7, 0x1, URZ ;  /* 0x0000000107077890 */ /* 0x000fe2000fffe03f */
[----:B------:R-:W-:Y:S01]  /*1cb0*/  VIADD R0, R0, 0xffffffff ;  /* 0xffffffff00007836 */ /* 0x000fe20000000000 */
[----:B------:R-:W-:Y:S02]  /*1cc0*/  UISETP.NE.AND UP0, UPT, UR6, 0x2, UPT ;  /* 0x000000020600788c */ /* 0x000fe4000bf05270 */
[----:B------:R-:W-:Y:S02]  /*1cd0*/  UISETP.NE.AND UP1, UPT, UR7, 0x2, UPT ;  /* 0x000000020700788c */ /* 0x000fe4000bf25270 */
[----:B------:R-:W-:Y:S02]  /*1ce0*/  USEL UR8, URZ, 0x1, UP0 ;  /* 0x000000013f087887 */ /* 0x000fe40008000000 */
[----:B------:R-:W-:-:S02]  /*1cf0*/  USEL UR6, UR6, URZ, UP0 ;  /* 0x0000003f06067287 */ /* 0x000fc40008000000 */
[----:B------:R-:W-:Y:S02]  /*1d00*/  USEL UR7, UR7, URZ, UP1 ;  /* 0x0000003f07077287 */ /* 0x000fe40008800000 */
[----:B------:R-:W-:Y:S01]  /*1d10*/  LOP3.LUT R5, R5, UR8, RZ, 0x3c, !PT ;  /* 0x0000000805057c12 */ /* 0x000fe2000f8e3cff */
[----:B------:R-:W-:Y:S09]  /*1d20*/  @P1 BRA `(.L_x_25) ;  /* 0xfffffff800781947 */ /* 0x000ff2000383ffff */
.L_x_18:
[----:B------:R-:W2:Y:S02]  /*1d30*/  LDC R0, c[0x0][0x28c] ;  /* 0x0000a300ff007b82 */ /* 0x000ea40000000800 */
[----:B--2---:R-:W-:-:S13]  /*1d40*/  ISETP.GE.AND P1, PT, R0, 0x1, PT ;  /* 0x000000010000780c */ /* 0x004fda0003f26270 */
[----:B------:R-:W-:Y:S05]  /*1d50*/  @!P1 BRA `(.L_x_26) ;  /* 0x0000000000409947 */ /* 0x000fea0003800000 */
[----:B------:R-:W-:Y:S05]  /*1d60*/  @!P0 BRA `(.L_x_27) ;  /* 0x0000000000048947 */ /* 0x000fea0003800000 */
[----:B------:R-:W-:Y:S01]  /*1d70*/  BPT.TRAP 0x1 ;  /* 0x000000040000795c */ /* 0x000fe20000300000 */
.L_x_27:
[----:B------:R-:W2:Y:S01]  /*1d80*/  S2UR UR6, SR_CgaCtaId ;  /* 0x00000000000679c3 */ /* 0x000ea20000008800 */
[----:B------:R-:W-:Y:S01]  /*1d90*/  UISETP.LT.AND UP0, UPT, UR40, 0x1, UPT ;  /* 0x000000012800788c */ /* 0x000fe2000bf01270 */
[----:B------:R-:W-:Y:S01]  /*1da0*/  ISETP.GT.U32.AND P0, PT, R19, 0x1, PT ;  /* 0x000000011300780c */ /* 0x000fe20003f04070 */
[----:B------:R-:W-:Y:S02]  /*1db0*/  UMOV UR5, 0x400 ;  /* 0x0000040000057882 */ /* 0x000fe40000000000 */
[----:B------:R-:W-:-:S04]  /*1dc0*/  USEL UR4, UR40, 0x1, UP0 ;  /* 0x0000000128047887 */ /* 0x000fc80008000000 */
[----:B------:R-:W-:-:S04]  /*1dd0*/  UIADD3 UR4, UR39, UR40, -UR4 ;  /* 0x0000002827047290 */ /* 0x000fc8000fffe804 */
[----:B------:R-:W-:-:S04]  /*1de0*/  USHF.L.U32 UR4, UR4, 0x3, URZ ;  /* 0x0000000304047899 */ /* 0x000fc8000800063f */
[----:B------:R-:W-:Y:S02]  /*1df0*/  ULOP3.LUT UR4, UR4, 0x8, URZ, 0xc0, !UPT ;  /* 0x0000000804047892 */ /* 0x000fe4000f8ec03f */
[----:B--2---:R-:W-:-:S04]  /*1e00*/  ULEA UR5, UR6, UR5, 0x18 ;  /* 0x0000000506057291 */ /* 0x004fc8000f8ec03f */
[----:B------:R-:W-:-:S04]  /*1e10*/  UIADD3 UR4, UR5, 0x10, UR4 ;  /* 0x0000001005047890 */ /* 0x000fc8000fffe004 */
[----:B------:R-:W-:-:S09]  /*1e20*/  UPRMT UR4, URZ, 0x654, UR4 ;  /* 0x000006543f047896 */ /* 0x000fd20008000004 */
[----:B------:R-:W-:Y:S01]  /*1e30*/  SYNCS.ARRIVE.TRANS64.RED.A1T0 RZ, [UR4], RZ ;  /* 0x000000ffffff79a7 */ /* 0x000fe20008100404 */
[----:B------:R-:W-:Y:S05]  /*1e40*/  @P0 BRA `(.L_x_26) ;  /* 0x0000000000040947 */ /* 0x000fea0003800000 */
[----:B------:R-:W-:Y:S01]  /*1e50*/  BPT.TRAP 0x1 ;  /* 0x000000040000795c */ /* 0x000fe20000300000 */
.L_x_26:
[----:B------:R-:W2:Y:S01]  /*1e60*/  LDC R7, c[0x0][0x288] ;  /* 0x0000a200ff077b82 */ /* 0x000ea20000000800 */
[----:B01----:R-:W-:Y:S01]  /*1e70*/  SHF.R.U32.HI R3, RZ, 0x2, R18 ;  /* 0x00000002ff037819 */ /* 0x003fe20000011612 */
[----:B------:R-:W-:Y:S01]  /*1e80*/  UIADD3 UR39, UR40, UR39, URZ ;  /* 0x0000002728277290 */ /* 0x000fe2000fffe03f */
[C---:B------:R-:W-:Y:S01]  /*1e90*/  LOP3.LUT R4, R18.reuse, 0x60, RZ, 0xc0, !PT ;  /* 0x0000006012047812 */ /* 0x040fe200078ec0ff */
[----:B------:R-:W-:Y:S01]  /*1ea0*/  ULDC UR8, c[0x0][0x284] ;  /* 0x0000a10000087ab9 */ /* 0x000fe20000000800 */
[----:B------:R-:W-:Y:S01]  /*1eb0*/  LOP3.LUT R3, R3, 0x7, RZ, 0xc0, !PT ;  /* 0x0000000703037812 */ /* 0x000fe200078ec0ff */
[----:B------:R-:W-:Y:S01]  /*1ec0*/  USHF.R.U32.HI UR4, URZ, 0x1, UR39 ;  /* 0x000000013f047899 */ /* 0x000fe20008011627 */
[----:B------:R-:W-:Y:S01]  /*1ed0*/  SHF.R.U32.HI R10, RZ, 0x1, R4 ;  /* 0x00000001ff0a7819 */ /* 0x000fe20000011604 */
[----:B------:R-:W-:Y:S01]  /*1ee0*/  IMAD.SHL.U32 R4, R18, 0x2, RZ ;  /* 0x0000000212047824 */ /* 0x000fe200078e00ff */
[----:B------:R-:W-:Y:S01]  /*1ef0*/  LOP3.LUT R0, R22, 0x1, RZ, 0xc0, !PT ;  /* 0x0000000116007812 */ /* 0x000fe200078ec0ff */
[----:B------:R-:W-:Y:S01]  /*1f00*/  ULOP3.LUT UR4, UR4, 0x1, URZ, 0xc0, !UPT ;  /* 0x0000000104047892 */ /* 0x000fe2000f8ec03f */
[----:B------:R-:W-:Y:S01]  /*1f10*/  IADD3 R5, RZ, -R10, -R3 ;  /* 0x8000000aff057210 */ /* 0x000fe20007ffe803 */
[----:B------:R-:W-:Y:S01]  /*1f20*/  UISETP.GT.U32.AND UP1, UPT, UR39, 0x1, UPT ;  /* 0x000000012700788c */ /* 0x000fe2000bf24070 */
[----:B------:R-:W-:Y:S01]  /*1f30*/  LOP3.LUT R9, R4, 0x6, RZ, 0xc0, !PT ;  /* 0x0000000604097812 */ /* 0x000fe200078ec0ff */
[C---:B------:R-:W-:Y:S01]  /*1f40*/  IMAD.SHL.U32 R6, R0.reuse, 0x40, RZ ;  /* 0x0000004000067824 */ /* 0x040fe200078e00ff */
[----:B------:R-:W-:Y:S01]  /*1f50*/  UISETP.NE.U32.AND UP0, UPT, UR4, 0x1, UPT ;  /* 0x000000010400788c */ /* 0x000fe2000bf05070 */
[----:B------:R-:W-:Y:S01]  /*1f60*/  IMAD R11, R0, -0x40, R5 ;  /* 0xffffffc0000b7824 */ /* 0x000fe200078e0205 */
[----:B------:R-:W-:Y:S01]  /*1f70*/  LOP3.LUT R0, R18, 0x3, RZ, 0xc0, !PT ;  /* 0x0000000312007812 */ /* 0x000fe200078ec0ff */
[----:B------:R-:W-:Y:S01]  /*1f80*/  ULDC.64 UR6, c[0x0][0x5d0] ;  /* 0x0001740000067ab9 */ /* 0x000fe20000000a00 */
[----:B------:R-:W-:Y:S01]  /*1f90*/  PRMT R8, R9, 0x6540, R152 ;  /* 0x0000654009087816 */ /* 0x000fe20000000098 */
[----:B------:R-:W-:Y:S01]  /*1fa0*/  IMAD.SHL.U32 R152, R152, 0x100, RZ ;  /* 0x0000010098987824 */ /* 0x000fe200078e00ff */
[----:B------:R-:W-:Y:S01]  /*1fb0*/  SHF.R.S32.HI R21, RZ, 0x1f, R23 ;  /* 0x0000001fff157819 */ /* 0x000fe20000011417 */
[----:B------:R-:W-:Y:S01]  /*1fc0*/  UISETP.LT.U32.AND UP1, UPT, UR40, 0x2, UP1 ;  /* 0x000000022800788c */ /* 0x000fe20008f21070 */
[----:B------:R-:W-:Y:S01]  /*1fd0*/  SHF.R.S32.HI R9, RZ, 0x1f, R8 ;  /* 0x0000001fff097819 */ /* 0x000fe20000011408 */
[----:B--2---:R-:W-:Y:S01]  /*1fe0*/  IMAD R13, R0, -0x2, R7 ;  /* 0xfffffffe000d7824 */ /* 0x004fe200078e0207 */
[----:B------:R-:W-:Y:S01]  /*1ff0*/  ISETP.GE.AND P0, PT, R152, R7, PT ;  /* 0x000000079800720c */ /* 0x000fe20003f06270 */
[----:B------:R-:W-:Y:S01]  /*2000*/  IMAD.SHL.U32 R0, R153, 0x80, RZ ;  /* 0x0000008099007824 */ /* 0x000fe200078e00ff */
[----:B------:R-:W-:Y:S01]  /*2010*/  UISETP.GT.U32.AND UP0, UPT, UR40, 0x1, !UP0 ;  /* 0x000000012800788c */ /* 0x000fe2000c704070 */
[----:B------:R-:W-:Y:S01]  /*2020*/  IMAD R4, R21, UR6, RZ ;  /* 0x0000000615047c24 */ /* 0x000fe2000f8e02ff */
[----:B------:R-:W-:Y:S01]  /*2030*/  LOP3.LUT R3, R6, 0x40, R3, 0xe2, !PT ;  /* 0x0000004006037812 */ /* 0x000fe200078ee203 */
[----:B------:R-:W-:Y:S01]  /*2040*/  USEL UR5, URZ, 0x1, !UP1 ;  /* 0x000000013f057887 */ /* 0x000fe2000c800000 */
[C---:B------:R-:W-:Y:S01]  /*2050*/  ISETP.GE.OR P0, PT, R0.reuse, UR8, P0 ;  /* 0x0000000800007c0c */ /* 0x040fe20008706670 */
[----:B------:R-:W-:Y:S01]  /*2060*/  USEL UR4, URZ, 0x1, !UP0 ;  /* 0x000000013f047887 */ /* 0x000fe2000c000000 */
[----:B------:R-:W-:Y:S01]  /*2070*/  IMAD.WIDE R6, R153, 0x80, RZ ;  /* 0x0000008099067825 */ /* 0x000fe200078e02ff */
[----:B------:R-:W-:Y:S01]  /*2080*/  ULOP3.LUT UR39, UR39, 0x1, URZ, 0xc0, !UPT ;  /* 0x0000000127277892 */ /* 0x000fe2000f8ec03f */
[----:B------:R-:W-:Y:S01]  /*2090*/  IADD3 R0, -R0, UR8, R11 ;  /* 0x0000000800007c10 */ /* 0x000fe2000fffe10b */
[----:B------:R-:W-:Y:S01]  /*20a0*/  ULOP3.LUT UR38, UR4, UR38, UR5, 0x96, !UPT ;  /* 0x0000002604267292 */ /* 0x000fe2000f8e9605 */
[C---:B------:R-:W-:Y:S01]  /*20b0*/  IMAD R15, R23.reuse, UR7, R4 ;  /* 0x00000007170f7c24 */ /* 0x040fe2000f8e0204 */
[----:B------:R-:W-:Y:S01]  /*20c0*/  LOP3.LUT R167, R6, R3, R10, 0xfe, !PT ;  /* 0x0000000306a77212 */ /* 0x000fe200078efe0a */
[----:B------:R-:W-:-:S04]  /*20d0*/  IMAD.WIDE.U32 R4, R23, UR6, R8 ;  /* 0x0000000617047c25 */ /* 0x000fc8000f8e0008 */
[----:B------:R-:W-:Y:S02]  /*20e0*/  IMAD.IADD R5, R5, 0x1, R15 ;  /* 0x0000000105057824 */ /* 0x000fe400078e020f */
[----:B------:R-:W-:Y:S02]  /*20f0*/  IMAD.IADD R3, R13, 0x1, -R152 ;  /* 0x000000010d037824 */ /* 0x000fe400078e0a98 */
[----:B------:R-:W-:Y:S01]  /*2100*/  IMAD.MOV.U32 R153, RZ, RZ, -0x1 ;  /* 0xffffffffff997424 */ /* 0x000fe200078e00ff */
[----:B------:R-:W-:Y:S06]  /*2110*/  @P0 BRA `(.L_x_28) ;  /* 0x0000007800dc0947 */ /* 0x000fec0003800000 */
[----:B------:R-:W0:Y:S01]  /*2120*/  LDC.64 R10, c[0x0][0x5c8] ;  /* 0x00017200ff0a7b82 */ /* 0x000e220000000a00 */
[----:B-----5:R-:W-:Y:S01]  /*2130*/  FSETP.NEU.AND P0, PT, R155, RZ, PT ;  /* 0x000000ff9b00720b */ /* 0x020fe20003f0d000 */
[----:B------:R-:W-:Y:S01]  /*2140*/  BSSY B0, `(.L_x_28) ;  /* 0x00007b4000007945 */ /* 0x000fe20003800000 */
[----:B------:R-:W-:-:S04]  /*2150*/  ISETP.GT.AND P2, PT, R3, RZ, PT ;  /* 0x000000ff0300720c */ /* 0x000fc80003f44270 */
[----:B------:R-:W-:Y:S01]  /*2160*/  ISETP.GT.AND P1, PT, R0, RZ, P2 ;  /* 0x000000ff0000720c */ /* 0x000fe20001724270 */
[-C--:B0-----:R-:W-:Y:S02]  /*2170*/  IMAD R12, R7, R10.reuse, RZ ;  /* 0x0000000a070c7224 */ /* 0x081fe400078e02ff */
[----:B------:R-:W-:-:S04]  /*2180*/  IMAD.WIDE.U32 R160, R167, R10, R4 ;  /* 0x0000000aa7a07225 */ /* 0x000fc800078e0004 */
[----:B------:R-:W-:-:S04]  /*2190*/  IMAD R5, R167, R11, R12 ;  /* 0x0000000ba7057224 */ /* 0x000fc800078e020c */
[----:B------:R-:W-:Y:S01]  /*21a0*/  IMAD.IADD R169, R161, 0x1, R5 ;  /* 0x00000001a1a97824 */ /* 0x000fe200078e0205 */
[----:B------:R-:W-:Y:S06]  /*21b0*/  @!P0 BRA `(.L_x_29) ;  /* 0x0000005400988947 */ /* 0x000fec0003800000 */
[----:B------:R-:W0:Y:S01]  /*21c0*/  LDC.64 R14, c[0x0][0x5b8] ;  /* 0x00016e00ff0e7b82 */ /* 0x000e220000000a00 */
[----:B------:R-:W-:-:S07]  /*21d0*/  ULDC.64 UR4, c[0x0][0x5c0] ;  /* 0x0001700000047ab9 */ /* 0x000fce0000000a00 */
[----:B------:R-:W1:Y:S08]  /*21e0*/  LDC.64 R164, c[0x0][0x5b0] ;  /* 0x00016c00ffa47b82 */ /* 0x000e700000000a00 */
[----:B------:R-:W2:Y:S01]  /*21f0*/  LDC.64 R12, c[0x0][0x5a8] ;  /* 0x00016a00ff0c7b82 */ /* 0x000ea20000000a00 */
[-C--:B0-----:R-:W-:Y:S02]  /*2200*/  IMAD R4, R21, R14.reuse, RZ ;  /* 0x0000000e15047224 */ /* 0x081fe400078e02ff */
[----:B------:R-:W-:-:S04]  /*2210*/  IMAD.WIDE.U32 R162, R23, R14, R8 ;  /* 0x0000000e17a27225 */ /* 0x000fc800078e0008 */
[----:B------:R-:W-:Y:S02]  /*2220*/  IMAD R159, R23, R15, R4 ;  /* 0x0000000f179f7224 */ /* 0x000fe400078e0204 */
[-C--:B-1----:R-:W-:Y:S02]  /*2230*/  IMAD R6, R7, R164.reuse, RZ ;  /* 0x000000a407067224 */ /* 0x082fe400078e02ff */
[----:B------:R-:W-:Y:S02]  /*2240*/  IMAD.IADD R21, R163, 0x1, R159 ;  /* 0x00000001a3157824 */ /* 0x000fe400078e029f */
[----:B------:R-:W-:Y:S02]  /*2250*/  IMAD.MOV.U32 R20, RZ, RZ, R162 ;  /* 0x000000ffff147224 */ /* 0x000fe400078e00a2 */
[C---:B------:R-:W-:Y:S02]  /*2260*/  IMAD R161, R167.reuse, R165, R6 ;  /* 0x000000a5a7a17224 */ /* 0x040fe400078e0206 */
[----:B------:R-:W-:-:S04]  /*2270*/  IMAD.WIDE.U32 R4, R167, R164, R20 ;  /* 0x000000a4a7047225 */ /* 0x000fc800078e0014 */
[----:B------:R-:W-:Y:S01]  /*2280*/  IMAD.IADD R5, R5, 0x1, R161 ;  /* 0x0000000105057824 */ /* 0x000fe200078e02a1 */
[----:B--2---:R-:W-:-:S04]  /*2290*/  LEA R6, P0, R4, R12, 0x1 ;  /* 0x0000000c04067211 */ /* 0x004fc800078008ff */
[----:B------:R-:W-:-:S05]  /*22a0*/  LEA.HI.X R7, R4, R13, R5, 0x1, P0 ;  /* 0x0000000d04077211 */ /* 0x000fca00000f0c05 */
[----:B------:R0:W2:Y:S01]  /*22b0*/  @P1 LDG.E.LTC128B.U16 R15, desc[UR36][R6.64] ;  /* 0x00000024060f1981 */ /* 0x0000a2000c1e1520 */
[----:B------:R-:W-:Y:S01]  /*22c0*/  IMAD.WIDE.U32 R156, R167, R164, R8 ;  /* 0x000000a4a79c7225 */ /* 0x000fe200078e0008 */
[----:B------:R-:W-:Y:S03]  /*22d0*/  BSSY B1, `(.L_x_30) ;  /* 0x0000013000017945 */ /* 0x000fe60003800000 */
[----:B------:R-:W-:Y:S02]  /*22e0*/  IMAD.IADD R157, R161, 0x1, R157 ;  /* 0x00000001a19d7824 */ /* 0x000fe400078e029d */
[----:B------:R-:W-:-:S04]  /*22f0*/  IMAD.WIDE.U32 R156, R23, R14, R156 ;  /* 0x0000000e179c7225 */ /* 0x000fc800078e009c */
[----:B0-----:R-:W-:Y:S01]  /*2300*/  IMAD.IADD R7, R159, 0x1, R157 ;  /* 0x000000019f077824 */ /* 0x001fe200078e029d */
[----:B------:R-:W-:Y:S02]  /*2310*/  LEA R6, P4, R156, R12, 0x1 ;  /* 0x0000000c9c067211 */ /* 0x000fe400078808ff */
[----:B------:R-:W-:Y:S02]  /*2320*/  SHF.L.U64.HI R157, R164, 0x3, R165 ;  /* 0x00000003a49d7819 */ /* 0x000fe400000102a5 */
[----:B------:R-:W-:Y:S01]  /*2330*/  LEA.HI.X R7, R156, R13, R7, 0x1, P4 ;  /* 0x0000000d9c077211 */ /* 0x000fe200020f0c07 */
[----:B------:R-:W-:Y:S02]  /*2340*/  IMAD.SHL.U32 R156, R164, 0x8, RZ ;  /* 0x00000008a49c7824 */ /* 0x000fe400078e00ff */
[----:B--2---:R-:W-:-:S05]  /*2350*/  HADD2.F32 R4, -RZ, R15.H0_H0 ;  /* 0x2000000fff047230 */ /* 0x004fca0000004100 */
[----:B------:R-:W-:Y:S01]  /*2360*/  FMUL R5, R4, R155 ;  /* 0x0000009b04057220 */ /* 0x000fe20000400000 */
[----:B------:R-:W-:-:S03]  /*2370*/  LEA R4, P0, R160, UR4, 0x1 ;  /* 0x00000004a0047c11 */ /* 0x000fc6000f8008ff */
[----:B------:R-:W-:Y:S01]  /*2380*/  FFMA R24, R24, R154, R5 ;  /* 0x0000009a18187223 */ /* 0x000fe20000000005 */
[----:B------:R-:W-:Y:S02]  /*2390*/  LEA.HI.X R5, R160, UR5, R169, 0x1, P0 ;  /* 0x00000005a0057c11 */ /* 0x000fe400080f0ca9 */
[----:B------:R-:W-:Y:S02]  /*23a0*/  ISETP.GT.AND P0, PT, R3, 0x1, PT ;  /* 0x000000010300780c */ /* 0x000fe40003f04270 */
[----:B------:R-:W-:Y:S02]  /*23b0*/  F2FP.F16.F32.PACK_AB R24, RZ, R24 ;  /* 0x00000018ff18723e */ /* 0x000fe400000000ff */
[----:B------:R-:W-:-:S03]  /*23c0*/  ISETP.GT.AND P3, PT, R0, RZ, P0 ;  /* 0x000000ff0000720c */ /* 0x000fc60000764270 */
[----:B------:R0:W-:Y:S10]  /*23d0*/  @P1 STG.E.U16 desc[UR36][R4.64], R24 ;  /* 0x0000001804001986 */ /* 0x0001f4000c101524 */
[----:B------:R-:W-:Y:S05]  /*23e0*/  @!P3 BRA `(.L_x_31) ;  /* 0x000000000004b947 */ /* 0x000fea0003800000 */
[----:B------:R1:W5:Y:S02]  /*23f0*/  LDG.E.LTC128B.U16 R15, desc[UR36][R6.64+0x2] ;  /* 0x00000224060f7981 */ /* 0x000364000c1e1520 */
.L_x_31:
[----:B------:R-:W-:Y:S05]  /*2400*/  BSYNC B1 ;  /* 0x0000000000017941 */ /* 0x000fea0003800000 */
.L_x_30:
[----:B-----5:R-:W-:Y:S01]  /*2410*/  HADD2.F32 R20, -RZ, R15.H0_H0 ;  /* 0x2000000fff147230 */ /* 0x020fe20000004100 */
[----:B------:R-:W-:Y:S01]  /*2420*/  ISETP.GT.AND P2, PT, R0, 0x8, P2 ;  /* 0x000000080000780c */ /* 0x000fe20001744270 */
[----:B------:R-:W-:Y:S01]  /*2430*/  IMAD.WIDE.U32 R156, R167, R164, R156 ;  /* 0x000000a4a79c7225 */ /* 0x000fe200078e009c */
[----:B------:R-:W-:-:S03]  /*2440*/  PRMT R152, R15, 0x7610, R152 ;  /* 0x000076100f987816 */ /* 0x000fc60000000098 */
[----:B------:R-:W-:Y:S01]  /*2450*/  FMUL R20, R20, R155 ;  /* 0x0000009b14147220 */ /* 0x000fe20000400000 */
[----:B------:R-:W-:Y:S01]  /*2460*/  IMAD.IADD R161, R161, 0x1, R157 ;  /* 0x00000001a1a17824 */ /* 0x000fe200078e029d */
[----:B------:R-:W-:Y:S02]  /*2470*/  IADD3 R162, P1, R162, R156, RZ ;  /* 0x0000009ca2a27210 */ /* 0x000fe40007f3e0ff */
[----:B------:R-:W-:-:S03]  /*2480*/  FFMA R25, R25, R154, R20 ;  /* 0x0000009a19197223 */ /* 0x000fc60000000014 */
[----:B------:R-:W-:Y:S01]  /*2490*/  IMAD.X R21, R161, 0x1, R21, P1 ;  /* 0x00000001a1157824 */ /* 0x000fe200008e0615 */
[C---:B------:R-:W-:Y:S02]  /*24a0*/  LEA R20, P1, R162.reuse, R12, 0x1 ;  /* 0x0000000ca2147211 */ /* 0x040fe400078208ff */
[----:B------:R-:W-:Y:S02]  /*24b0*/  F2FP.F16.F32.PACK_AB R25, RZ, R25 ;  /* 0x00000019ff19723e */ /* 0x000fe400000000ff */
[----:B------:R-:W-:Y:S02]  /*24c0*/  LEA.HI.X R21, R162, R13, R21, 0x1, P1 ;  /* 0x0000000da2157211 */ /* 0x000fe400008f0c15 */
[----:B------:R-:W-:-:S05]  /*24d0*/  PRMT R157, R25, 0x7610, R157 ;  /* 0x00007610199d7816 */ /* 0x000fca000000009d */
[----:B------:R2:W-:Y:S04]  /*24e0*/  @P3 STG.E.U16 desc[UR36][R4.64+0x2], R157 ;  /* 0x0000029d04003986 */ /* 0x0005e8000c101524 */
[----:B------:R-:W0:Y:S01]  /*24f0*/  @P2 LDG.E.LTC128B.U16 R152, desc[UR36][R20.64] ;  /* 0x0000002414982981 */ /* 0x000e22000c1e1520 */
[----:B------:R-:W-:Y:S01]  /*2500*/  IADD3 R8, P1, R8, R156, RZ ;  /* 0x0000009c08087210 */ /* 0x000fe20007f3e0ff */
[----:B------:R-:W-:Y:S01]  /*2510*/  BSSY B1, `(.L_x_32) ;  /* 0x0000011000017945 */ /* 0x000fe20003800000 */
[----:B------:R-:W-:Y:S02]  /*2520*/  SHF.L.U64.HI R11, R10, 0x4, R11 ;  /* 0x000000040a0b7819 */ /* 0x000fe4000001020b */
[----:B------:R-:W-:Y:S01]  /*2530*/  ISETP.GT.AND P0, PT, R0, 0x8, P0 ;  /* 0x000000080000780c */ /* 0x000fe20000704270 */
[----:B------:R-:W-:Y:S01]  /*2540*/  IMAD.X R9, R9, 0x1, R161, P1 ;  /* 0x0000000109097824 */ /* 0x000fe200008e06a1 */
[----:B------:R-:W-:Y:S01]  /*2550*/  LEA R10, P1, R10, R4, 0x4 ;  /* 0x000000040a0a7211 */ /* 0x000fe200078220ff */
[----:B------:R-:W-:-:S04]  /*2560*/  IMAD.WIDE.U32 R14, R23, R14, R8 ;  /* 0x0000000e170e7225 */ /* 0x000fc800078e0008 */
[----:B------:R-:W-:Y:S01]  /*2570*/  IMAD.X R11, R11, 0x1, R5, P1 ;  /* 0x000000010b0b7824 */ /* 0x000fe200008e0605 */
[----:B------:R-:W-:Y:S01]  /*2580*/  LEA R8, P3, R14, R12, 0x1 ;  /* 0x0000000c0e087211 */ /* 0x000fe200078608ff */
[----:B------:R-:W-:-:S05]  /*2590*/  IMAD.IADD R9, R159, 0x1, R15 ;  /* 0x000000019f097824 */ /* 0x000fca00078e020f */
[----:B------:R-:W-:Y:S01]  /*25a0*/  LEA.HI.X R9, R14, R13, R9, 0x1, P3 ;  /* 0x0000000d0e097211 */ /* 0x000fe200018f0c09 */
[----:B0-----:R-:W-:-:S05]  /*25b0*/  HADD2.F32 R24, -RZ, R152.H0_H0 ;  /* 0x20000098ff187230 */ /* 0x001fca0000004100 */
[----:B------:R-:W-:-:S04]  /*25c0*/  FMUL R25, R24, R155 ;  /* 0x0000009b18197220 */ /* 0x000fc80000400000 */
[----:B------:R-:W-:-:S05]  /*25d0*/  FFMA R25, R26, R154, R25 ;  /* 0x0000009a1a197223 */ /* 0x000fca0000000019 */
[----:B------:R-:W-:-:S05]  /*25e0*/  F2FP.F16.F32.PACK_AB R25, RZ, R25 ;  /* 0x00000019ff19723e */ /* 0x000fca00000000ff */
[----:B------:R2:W-:Y:S01]  /*25f0*/  @P2 STG.E.U16 desc[UR36][R10.64], R25 ;  /* 0x000000190a002986 */ /* 0x0005e2000c101524 */
[----:B------:R-:W-:Y:S05]  /*2600*/  @!P0 BRA `(.L_x_33) ;  /* 0x0000000000048947 */ /* 0x000fea0003800000 */
[----:B------:R0:W5:Y:S02]  /*2610*/  LDG.E.LTC128B.U16 R152, desc[UR36][R8.64+0x2] ;  /* 0x0000022408987981 */ /* 0x000164000c1e1520 */
.L_x_33:
[----:B------:R-:W-:Y:S05]  /*2620*/  BSYNC B1 ;  /* 0x0000000000017941 */ /* 0x000fea0003800000 */
.L_x_32:
[----:B-----5:R-:W-:Y:S01]  /*2630*/  HADD2.F32 R12, -RZ, R152.H0_H0 ;  /* 0x20000098ff0c7230 */ /* 0x020fe20000004100 */
[----:B------:R-:W-:Y:S01]  /*2640*/  ISETP.GT.AND P1, PT, R3, 0x8, PT ;  /* 0x000000080300780c */ /* 0x000fe20003f24270 */
[----:B------:R-:W-:Y:S03]  /*2650*/  BSSY B1, `(.L_x_34) ;  /* 0x0000008000017945 */ /* 0x000fe60003800000 */
[----:B------:R-:W-:Y:S01]  /*2660*/  FMUL R12, R12, R155 ;  /* 0x0000009b0c0c7220 */ /* 0x000fe20000400000 */
[----:B------:R-:W-:-:S03]  /*2670*/  ISETP.GT.AND P2, PT, R0, RZ, P1 ;  /* 0x000000ff0000720c */ /* 0x000fc60000f44270 */
[----:B------:R-:W-:-:S05]  /*2680*/  FFMA R12, R27, R154, R12 ;  /* 0x0000009a1b0c7223 */ /* 0x000fca000000000c */
[----:B------:R-:W-:-:S05]  /*2690*/  F2FP.F16.F32.PACK_AB R12, RZ, R12 ;  /* 0x0000000cff0c723e */ /* 0x000fca00000000ff */
[----:B------:R3:W-:Y:S01]  /*26a0*/  @P0 STG.E.U16 desc[UR36][R10.64+0x2], R12 ;  /* 0x0000020c0a000986 */ /* 0x0007e2000c101524 */
[----:B------:R-:W-:Y:S05]  /*26b0*/  @!P2 BRA `(.L_x_35) ;  /* 0x000000000004a947 */ /* 0x000fea0003800000 */
[----:B------:R4:W5:Y:S02]  /*26c0*/  LDG.E.LTC128B.U16 R152, desc[UR36][R6.64+0x10] ;  /* 0x0000102406987981 */ /* 0x000964000c1e1520 */
.L_x_35:
[----:B------:R-:W-:Y:S05]  /*26d0*/  BSYNC B1 ;  /* 0x0000000000017941 */ /* 0x000fea0003800000 */
.L_x_34:
[----:B---3-5:R-:W-:Y:S01]  /*26e0*/  HADD2.F32 R12, -RZ, R152.H0_H0 ;  /* 0x20000098ff0c7230 */ /* 0x028fe20000004100 */
        /* <DEDUP_REMOVED lines=9> */
.L_x_37:
[----:B------:R-:W-:Y:S05]  /*2780*/  BSYNC B1 ;  /* 0x0000000000017941 */ /* 0x000fea0003800000 */
.L_x_36:
[----:B-----5:R-:W-:Y:S01]  /*2790*/  HADD2.F32 R12, -RZ, R152.H0_H0 ;  /* 0x20000098ff0c7230 */ /* 0x020fe20000004100 */
[----:B------:R-:W-:Y:S01]  /*27a0*/  ISETP.GT.AND P1, PT, R0, 0x8, P1 ;  /* 0x000000080000780c */ /* 0x000fe20000f24270 */
[----:B------:R-:W-:Y:S03]  /*27b0*/  BSSY B1, `(.L_x_38) ;  /* 0x0000007000017945 */ /* 0x000fe60003800000 */
[----:B------:R-:W-:-:S04]  /*27c0*/  FMUL R12, R12, R155 ;  /* 0x0000009b0c0c7220 */ /* 0x000fc80000400000 */
[----:B------:R-:W-:-:S05]  /*27d0*/  FFMA R12, R29, R154, R12 ;  /* 0x0000009a1d0c7223 */ /* 0x000fca000000000c */
[----:B------:R-:W-:-:S05]  /*27e0*/  F2FP.F16.F32.PACK_AB R12, RZ, R12 ;  /* 0x0000000cff0c723e */ /* 0x000fca00000000ff */
[----:B------:R0:W-:Y:S01]  /*27f0*/  @P3 STG.E.U16 desc[UR36][R4.64+0x12], R12 ;  /* 0x0000120c04003986 */ /* 0x0001e2000c101524 */
[----:B------:R-:W-:Y:S05]  /*2800*/  @!P1 BRA `(.L_x_39) ;  /* 0x0000000000049947 */ /* 0x000fea0003800000 */
[----:B------:R0:W5:Y:S02]  /*2810*/  LDG.E.LTC128B.U16 R152, desc[UR36][R8.64+0x10] ;  /* 0x0000102408987981 */ /* 0x000164000c1e1520 */
.L_x_39:
[----:B------:R-:W-:Y:S05]  /*2820*/  BSYNC B1 ;  /* 0x0000000000017941 */ /* 0x000fea0003800000 */
.L_x_38:
[----:B0----5:R-:W-:Y:S01]  /*2830*/  HADD2.F32 R12, -RZ, R152.H0_H0 ;  /* 0x20000098ff0c7230 */ /* 0x021fe20000004100 */
[----:B------:R-:W-:Y:S01]  /*2840*/  ISETP.GT.AND P0, PT, R0, 0x8, P0 ;  /* 0x000000080000780c */ /* 0x000fe20000704270 */
[----:B------:R-:W-:Y:S03]  /*2850*/  BSSY B1, `(.L_x_40) ;  /* 0x0000007000017945 */ /* 0x000fe60003800000 */
[----:B---3--:R-:W-:-:S04]  /*2860*/  FMUL R13, R12, R155 ;  /* 0x0000009b0c0d7220 */ /* 0x008fc80000400000 */
[----:B------:R-:W-:-:S05]  /*2870*/  FFMA R13, R30, R154, R13 ;  /* 0x0000009a1e0d7223 */ /* 0x000fca000000000d */
[----:B------:R-:W-:-:S05]  /*2880*/  F2FP.F16.F32.PACK_AB R13, RZ, R13 ;  /* 0x0000000dff0d723e */ /* 0x000fca00000000ff */
[----:B------:R0:W-:Y:S01]  /*2890*/  @P1 STG.E.U16 desc[UR36][R10.64+0x10], R13 ;  /* 0x0000100d0a001986 */ /* 0x0001e2000c101524 */
[----:B------:R-:W-:Y:S05]  /*28a0*/  @!P0 BRA `(.L_x_41) ;  /* 0x0000000000048947 */ /* 0x000fea0003800000 */
[----:B------:R3:W5:Y:S02]  /*28b0*/  LDG.E.LTC128B.U16 R152, desc[UR36][R8.64+0x12] ;  /* 0x0000122408987981 */ /* 0x000764000c1e1520 */
.L_x_41:
[----:B------:R-:W-:Y:S05]  /*28c0*/  BSYNC B1 ;  /* 0x0000000000017941 */ /* 0x000fea0003800000 */
.L_x_40:
        /* <DEDUP_REMOVED lines=10> */
.L_x_43:
[----:B------:R-:W-:Y:S05]  /*2970*/  BSYNC B1 ;  /* 0x0000000000017941 */ /* 0x000fea0003800000 */
.L_x_42:
[----:B0----5:R-:W-:Y:S01]  /*2980*/  HADD2.F32 R12, -RZ, R152.H0_H0 ;  /* 0x20000098ff0c7230 */ /* 0x021fe20000004100 */
        /* <DEDUP_REMOVED lines=9> */
.L_x_45:
[----:B------:R-:W-:Y:S05]  /*2a20*/  BSYNC B1 ;  /* 0x0000000000017941 */ /* 0x000fea0003800000 */
.L_x_44:
        /* <DEDUP_REMOVED lines=9> */
.L_x_47:
[----:B------:R-:W-:Y:S05]  /*2ac0*/  BSYNC B1 ;  /* 0x0000000000017941 */ /* 0x000fea0003800000 */
.L_x_46:
[----:B0----5:R-:W-:Y:S01]  /*2ad0*/  HADD2.F32 R12, -RZ, R152.H0_H0 ;  /* 0x20000098ff0c7230 */ /* 0x021fe20000004100 */
        /* <DEDUP_REMOVED lines=8> */
.L_x_49:
[----:B------:R-:W-:Y:S05]  /*2b60*/  BSYNC B1 ;  /* 0x0000000000017941 */ /* 0x000fea0003800000 */
.L_x_48:
        /* <DEDUP_REMOVED lines=10> */
.L_x_51:
[----:B------:R-:W-:Y:S05]  /*2c10*/  BSYNC B1 ;  /* 0x0000000000017941 */ /* 0x000fea0003800000 */
.L_x_50:
        /* <DEDUP_REMOVED lines=10> */
.L_x_53:
[----:B------:R-:W-:Y:S05]  /*2cc0*/  BSYNC B1 ;  /* 0x0000000000017941 */ /* 0x000fea0003800000 */
.L_x_52:
        /* <DEDUP_REMOVED lines=9> */
.L_x_55:
[----:B------:R-:W-:Y:S05]  /*2d60*/  BSYNC B1 ;  /* 0x0000000000017941 */ /* 0x000fea0003800000 */
.L_x_54:
        /* <DEDUP_REMOVED lines=9> */
.L_x_57:
[----:B------:R-:W-:Y:S05]  /*2e00*/  BSYNC B1 ;  /* 0x0000000000017941 */ /* 0x000fea0003800000 */
.L_x_56:
        /* <DEDUP_REMOVED lines=10> */
.L_x_59:
[----:B------:R-:W-:Y:S05]  /*2eb0*/  BSYNC B1 ;  /* 0x0000000000017941 */ /* 0x000fea0003800000 */
.L_x_58:
        /* <DEDUP_REMOVED lines=10> */
.L_x_61:
[----:B------:R-:W-:Y:S05]  /*2f60*/  BSYNC B1 ;  /* 0x0000000000017941 */ /* 0x000fea0003800000 */
.L_x_60:
        /* <DEDUP_REMOVED lines=9> */
.L_x_63:
[----:B------:R-:W-:Y:S05]  /*3000*/  BSYNC B1 ;  /* 0x0000000000017941 */ /* 0x000fea0003800000 */
.L_x_62:
        /* <DEDUP_REMOVED lines=9> */
.L_x_65:
[----:B------:R-:W-:Y:S05]  /*30a0*/  BSYNC B1 ;  /* 0x0000000000017941 */ /* 0x000fea0003800000 */
.L_x_64:
        /* <DEDUP_REMOVED lines=10> */
.L_x_67:
[----:B------:R-:W-:Y:S05]  /*3150*/  BSYNC B1 ;  /* 0x0000000000017941 */ /* 0x000fea0003800000 */
.L_x_66:
        /* <DEDUP_REMOVED lines=10> */
.L_x_69:
[----:B------:R-:W-:Y:S05]  /*3200*/  BSYNC B1 ;  /* 0x0000000000017941 */ /* 0x000fea0003800000 */
.L_x_68:
        /* <DEDUP_REMOVED lines=9> */
.L_x_71:
[----:B------:R-:W-:Y:S05]  /*32a0*/  BSYNC B1 ;  /* 0x0000000000017941 */ /* 0x000fea0003800000 */
.L_x_70:
        /* <DEDUP_REMOVED lines=9> */
.L_x_73:
[----:B------:R-:W-:Y:S05]  /*3340*/  BSYNC B1 ;  /* 0x0000000000017941 */ /* 0x000fea0003800000 */
.L_x_72:
        /* <DEDUP_REMOVED lines=10> */
.L_x_75:
[----:B------:R-:W-:Y:S05]  /*33f0*/  BSYNC B1 ;  /* 0x0000000000017941 */ /* 0x000fea0003800000 */
.L_x_74:
        /* <DEDUP_REMOVED lines=10> */
.L_x_77:
[----:B------:R-:W-:Y:S05]  /*34a0*/  BSYNC B1 ;  /* 0x0000000000017941 */ /* 0x000fea0003800000 */
.L_x_76:
        /* <DEDUP_REMOVED lines=9> */
.L_x_79:
[----:B------:R-:W-:Y:S05]  /*3540*/  BSYNC B1 ;  /* 0x0000000000017941 */ /* 0x000fea0003800000 */
.L_x_78:
        /* <DEDUP_REMOVED lines=9> */
.L_x_81:
[----:B------:R-:W-:Y:S05]  /*35e0*/  BSYNC B1 ;  /* 0x0000000000017941 */ /* 0x000fea0003800000 */
.L_x_80:
        /* <DEDUP_REMOVED lines=10> */
.L_x_83:
[----:B------:R-:W-:Y:S05]  /*3690*/  BSYNC B1 ;  /* 0x0000000000017941 */ /* 0x000fea0003800000 */
.L_x_82:
        /* <DEDUP_REMOVED lines=10> */
.L_x_85:
[----:B------:R-:W-:Y:S05]  /*3740*/  BSYNC B1 ;  /* 0x0000000000017941 */ /* 0x000fea0003800000 */
.L_x_84:
        /* <DEDUP_REMOVED lines=9> */
.L_x_87:
[----:B------:R-:W-:Y:S05]  /*37e0*/  BSYNC B1 ;  /* 0x0000000000017941 */ /* 0x000fea0003800000 */
.L_x_86:
        /* <DEDUP_REMOVED lines=9> */
.L_x_89:
[----:B------:R-:W-:Y:S05]  /*3880*/  BSYNC B1 ;  /* 0x0000000000017941 */ /* 0x000fea0003800000 */
.L_x_88:
        /* <DEDUP_REMOVED lines=10> */
.L_x_91:
[----:B------:R-:W-:Y:S05]  /*3930*/  BSYNC B1 ;  /* 0x0000000000017941 */ /* 0x000fea0003800000 */
.L_x_90:
        /* <DEDUP_REMOVED lines=10> */
.L_x_93:
[----:B------:R-:W-:Y:S05]  /*39e0*/  BSYNC B1 ;  /* 0x0000000000017941 */ /* 0x000fea0003800000 */
.L_x_92:
        /* <DEDUP_REMOVED lines=9> */
.L_x_95:
[----:B------:R-:W-:Y:S05]  /*3a80*/  BSYNC B1 ;  /* 0x0000000000017941 */ /* 0x000fea0003800000 */
.L_x_94:
        /* <DEDUP_REMOVED lines=9> */
.L_x_97:
[----:B------:R-:W-:Y:S05]  /*3b20*/  BSYNC B1 ;  /* 0x0000000000017941 */ /* 0x000fea0003800000 */
.L_x_96:
        /* <DEDUP_REMOVED lines=10> */
.L_x_99:
[----:B------:R-:W-:Y:S05]  /*3bd0*/  BSYNC B1 ;  /* 0x0000000000017941 */ /* 0x000fea0003800000 */
.L_x_98:
        /* <DEDUP_REMOVED lines=10> */
.L_x_101:
[----:B------:R-:W-:Y:S05]  /*3c80*/  BSYNC B1 ;  /* 0x0000000000017941 */ /* 0x000fea0003800000 */
.L_x_100:
        /* <DEDUP_REMOVED lines=9> */
.L_x_103:
[----:B------:R-:W-:Y:S05]  /*3d20*/  BSYNC B1 ;  /* 0x0000000000017941 */ /* 0x000fea0003800000 */
.L_x_102:
        /* <DEDUP_REMOVED lines=9> */
.L_x_105:
[----:B------:R-:W-:Y:S05]  /*3dc0*/  BSYNC B1 ;  /* 0x0000000000017941 */ /* 0x000fea0003800000 */
.L_x_104:
        /* <DEDUP_REMOVED lines=10> */
.L_x_107:
[----:B------:R-:W-:Y:S05]  /*3e70*/  BSYNC B1 ;  /* 0x0000000000017941 */ /* 0x000fea0003800000 */
.L_x_106:
        /* <DEDUP_REMOVED lines=10> */
.L_x_109:
[----:B------:R-:W-:Y:S05]  /*3f20*/  BSYNC B1 ;  /* 0x0000000000017941 */ /* 0x000fea0003800000 */
.L_x_108:
        /* <DEDUP_REMOVED lines=9> */
.L_x_111:
[----:B------:R-:W-:Y:S05]  /*3fc0*/  BSYNC B1 ;  /* 0x0000000000017941 */ /* 0x000fea0003800000 */
.L_x_110:
        /* <DEDUP_REMOVED lines=9> */
.L_x_113:
[----:B------:R-:W-:Y:S05]  /*4060*/  BSYNC B1 ;  /* 0x0000000000017941 */ /* 0x000fea0003800000 */
.L_x_112:
        /* <DEDUP_REMOVED lines=10> */
.L_x_115:
[----:B------:R-:W-:Y:S05]  /*4110*/  BSYNC B1 ;  /* 0x0000000000017941 */ /* 0x000fea0003800000 */
.L_x_114:
        /* <DEDUP_REMOVED lines=10> */
.L_x_117:
[----:B------:R-:W-:Y:S05]  /*41c0*/  BSYNC B1 ;  /* 0x0000000000017941 */ /* 0x000fea0003800000 */
.L_x_116:
        /* <DEDUP_REMOVED lines=9> */
.L_x_119:
[----:B------:R-:W-:Y:S05]  /*4260*/  BSYNC B1 ;  /* 0x0000000000017941 */ /* 0x000fea0003800000 */
.L_x_118:
        /* <DEDUP_REMOVED lines=9> */
.L_x_121:
[----:B------:R-:W-:Y:S05]  /*4300*/  BSYNC B1 ;  /* 0x0000000000017941 */ /* 0x000fea0003800000 */
.L_x_120:
        /* <DEDUP_REMOVED lines=10> */
.L_x_123:
[----:B------:R-:W-:Y:S05]  /*43b0*/  BSYNC B1 ;  /* 0x0000000000017941 */ /* 0x000fea0003800000 */
.L_x_122:
        /* <DEDUP_REMOVED lines=10> */
.L_x_125:
[----:B------:R-:W-:Y:S05]  /*4460*/  BSYNC B1 ;  /* 0x0000000000017941 */ /* 0x000fea0003800000 */
.L_x_124:
        /* <DEDUP_REMOVED lines=9> */
.L_x_127:
[----:B------:R-:W-:Y:S05]  /*4500*/  BSYNC B1 ;  /* 0x0000000000017941 */ /* 0x000fea0003800000 */
.L_x_126:
        /* <DEDUP_REMOVED lines=9> */
.L_x_129:
[----:B------:R-:W-:Y:S05]  /*45a0*/  BSYNC B1 ;  /* 0x0000000000017941 */ /* 0x000fea0003800000 */
.L_x_128:
        /* <DEDUP_REMOVED lines=10> */
.L_x_131:
[----:B------:R-:W-:Y:S05]  /*4650*/  BSYNC B1 ;  /* 0x0000000000017941 */ /* 0x000fea0003800000 */
.L_x_130:
        /* <DEDUP_REMOVED lines=10> */
.L_x_133:
[----:B------:R-:W-:Y:S05]  /*4700*/  BSYNC B1 ;  /* 0x0000000000017941 */ /* 0x000fea0003800000 */
.L_x_132:
        /* <DEDUP_REMOVED lines=9> */
.L_x_135:
[----:B------:R-:W-:Y:S05]  /*47a0*/  BSYNC B1 ;  /* 0x0000000000017941 */ /* 0x000fea0003800000 */
.L_x_134:
        /* <DEDUP_REMOVED lines=9> */
.L_x_137:
[----:B------:R-:W-:Y:S05]  /*4840*/  BSYNC B1 ;  /* 0x0000000000017941 */ /* 0x000fea0003800000 */
.L_x_136:
        /* <DEDUP_REMOVED lines=10> */
.L_x_139:
[----:B------:R-:W-:Y:S05]  /*48f0*/  BSYNC B1 ;  /* 0x0000000000017941 */ /* 0x000fea0003800000 */
.L_x_138:
        /* <DEDUP_REMOVED lines=10> */
.L_x_141:
[----:B------:R-:W-:Y:S05]  /*49a0*/  BSYNC B1 ;  /* 0x0000000000017941 */ /* 0x000fea0003800000 */
.L_x_140:
        /* <DEDUP_REMOVED lines=9> */
.L_x_143:
[----:B------:R-:W-:Y:S05]  /*4a40*/  BSYNC B1 ;  /* 0x0000000000017941 */ /* 0x000fea0003800000 */
.L_x_142:
        /* <DEDUP_REMOVED lines=9> */
.L_x_145:
[----:B------:R-:W-:Y:S05]  /*4ae0*/  BSYNC B1 ;  /* 0x0000000000017941 */ /* 0x000fea0003800000 */
.L_x_144:
        /* <DEDUP_REMOVED lines=10> */
.L_x_147:
[----:B------:R-:W-:Y:S05]  /*4b90*/  BSYNC B1 ;  /* 0x0000000000017941 */ /* 0x000fea0003800000 */
.L_x_146:
        /* <DEDUP_REMOVED lines=10> */
.L_x_149:
[----:B------:R-:W-:Y:S05]  /*4c40*/  BSYNC B1 ;  /* 0x0000000000017941 */ /* 0x000fea0003800000 */
.L_x_148:
        /* <DEDUP_REMOVED lines=9> */
.L_x_151:
[----:B------:R-:W-:Y:S05]  /*4ce0*/  BSYNC B1 ;  /* 0x0000000000017941 */ /* 0x000fea0003800000 */
.L_x_150:
        /* <DEDUP_REMOVED lines=9> */
.L_x_153:
[----:B------:R-:W-:Y:S05]  /*4d80*/  BSYNC B1 ;  /* 0x0000000000017941 */ /* 0x000fea0003800000 */
.L_x_152:
        /* <DEDUP_REMOVED lines=10> */
.L_x_155:
[----:B------:R-:W-:Y:S05]  /*4e30*/  BSYNC B1 ;  /* 0x0000000000017941 */ /* 0x000fea0003800000 */
.L_x_154:
        /* <DEDUP_REMOVED lines=10> */
.L_x_157:
[----:B------:R-:W-:Y:S05]  /*4ee0*/  BSYNC B1 ;  /* 0x0000000000017941 */ /* 0x000fea0003800000 */
.L_x_156:
        /* <DEDUP_REMOVED lines=9> */
.L_x_159:
[----:B------:R-:W-:Y:S05]  /*4f80*/  BSYNC B1 ;  /* 0x0000000000017941 */ /* 0x000fea0003800000 */
.L_x_158:
        /* <DEDUP_REMOVED lines=9> */
.L_x_161:
[----:B------:R-:W-:Y:S05]  /*5020*/  BSYNC B1 ;  /* 0x0000000000017941 */ /* 0x000fea0003800000 */
.L_x_160:
        /* <DEDUP_REMOVED lines=10> */
.L_x_163:
[----:B------:R-:W-:Y:S05]  /*50d0*/  BSYNC B1 ;  /* 0x0000000000017941 */ /* 0x000fea0003800000 */
.L_x_162:
        /* <DEDUP_REMOVED lines=10> */
.L_x_165:
[----:B------:R-:W-:Y:S05]  /*5180*/  BSYNC B1 ;  /* 0x0000000000017941 */ /* 0x000fea0003800000 */
.L_x_164:
        /* <DEDUP_REMOVED lines=9> */
.L_x_167:
[----:B------:R-:W-:Y:S05]  /*5220*/  BSYNC B1 ;  /* 0x0000000000017941 */ /* 0x000fea0003800000 */
.L_x_166:
        /* <DEDUP_REMOVED lines=9> */
.L_x_169:
[----:B------:R-:W-:Y:S05]  /*52c0*/  BSYNC B1 ;  /* 0x0000000000017941 */ /* 0x000fea0003800000 */
.L_x_168:
        /* <DEDUP_REMOVED lines=10> */
.L_x_171:
[----:B------:R-:W-:Y:S05]  /*5370*/  BSYNC B1 ;  /* 0x0000000000017941 */ /* 0x000fea0003800000 */
.L_x_170:
        /* <DEDUP_REMOVED lines=10> */
.L_x_173:
[----:B------:R-:W-:Y:S05]  /*5420*/  BSYNC B1 ;  /* 0x0000000000017941 */ /* 0x000fea0003800000 */
.L_x_172:
        /* <DEDUP_REMOVED lines=9> */
.L_x_175:
[----:B------:R-:W-:Y:S05]  /*54c0*/  BSYNC B1 ;  /* 0x0000000000017941 */ /* 0x000fea0003800000 */
.L_x_174:
        /* <DEDUP_REMOVED lines=9> */
.L_x_177:
[----:B------:R-:W-:Y:S05]  /*5560*/  BSYNC B1 ;  /* 0x0000000000017941 */ /* 0x000fea0003800000 */
.L_x_176:
        /* <DEDUP_REMOVED lines=10> */
.L_x_179:
[----:B------:R-:W-:Y:S05]  /*5610*/  BSYNC B1 ;  /* 0x0000000000017941 */ /* 0x000fea0003800000 */
.L_x_178:
        /* <DEDUP_REMOVED lines=10> */
.L_x_181:
[----:B------:R-:W-:Y:S05]  /*56c0*/  BSYNC B1 ;  /* 0x0000000000017941 */ /* 0x000fea0003800000 */
.L_x_180:
        /* <DEDUP_REMOVED lines=9> */
.L_x_183:
[----:B------:R-:W-:Y:S05]  /*5760*/  BSYNC B1 ;  /* 0x0000000000017941 */ /* 0x000fea0003800000 */
.L_x_182:
        /* <DEDUP_REMOVED lines=9> */
.L_x_185:
[----:B------:R-:W-:Y:S05]  /*5800*/  BSYNC B1 ;  /* 0x0000000000017941 */ /* 0x000fea0003800000 */
.L_x_184:
        /* <DEDUP_REMOVED lines=10> */
.L_x_187:
[----:B------:R-:W-:Y:S05]  /*58b0*/  BSYNC B1 ;  /* 0x0000000000017941 */ /* 0x000fea0003800000 */
.L_x_186:
        /* <DEDUP_REMOVED lines=10> */
.L_x_189:
[----:B------:R-:W-:Y:S05]  /*5960*/  BSYNC B1 ;  /* 0x0000000000017941 */ /* 0x000fea0003800000 */
.L_x_188:
        /* <DEDUP_REMOVED lines=9> */
.L_x_191:
[----:B------:R-:W-:Y:S05]  /*5a00*/  BSYNC B1 ;  /* 0x0000000000017941 */ /* 0x000fea0003800000 */
.L_x_190:
        /* <DEDUP_REMOVED lines=9> */
.L_x_193:
[----:B------:R-:W-:Y:S05]  /*5aa0*/  BSYNC B1 ;  /* 0x0000000000017941 */ /* 0x000fea0003800000 */
.L_x_192:
        /* <DEDUP_REMOVED lines=10> */
.L_x_195:
[----:B------:R-:W-:Y:S05]  /*5b50*/  BSYNC B1 ;  /* 0x0000000000017941 */ /* 0x000fea0003800000 */
.L_x_194:
        /* <DEDUP_REMOVED lines=10> */
.L_x_197:
[----:B------:R-:W-:Y:S05]  /*5c00*/  BSYNC B1 ;  /* 0x0000000000017941 */ /* 0x000fea0003800000 */
.L_x_196:
        /* <DEDUP_REMOVED lines=9> */
.L_x_199:
[----:B------:R-:W-:Y:S05]  /*5ca0*/  BSYNC B1 ;  /* 0x0000000000017941 */ /* 0x000fea0003800000 */
.L_x_198:
        /* <DEDUP_REMOVED lines=9> */
.L_x_201:
[----:B------:R-:W-:Y:S05]  /*5d40*/  BSYNC B1 ;  /* 0x0000000000017941 */ /* 0x000fea0003800000 */
.L_x_200:
        /* <DEDUP_REMOVED lines=10> */
.L_x_203:
[----:B------:R-:W-:Y:S05]  /*5df0*/  BSYNC B1 ;  /* 0x0000000000017941 */ /* 0x000fea0003800000 */
.L_x_202:
        /* <DEDUP_REMOVED lines=10> */
.L_x_205:
[----:B------:R-:W-:Y:S05]  /*5ea0*/  BSYNC B1 ;  /* 0x0000000000017941 */ /* 0x000fea0003800000 */
.L_x_204:
        /* <DEDUP_REMOVED lines=9> */
.L_x_207:
[----:B------:R-:W-:Y:S05]  /*5f40*/  BSYNC B1 ;  /* 0x0000000000017941 */ /* 0x000fea0003800000 */
.L_x_206:
        /* <DEDUP_REMOVED lines=9> */
.L_x_209:
[----:B------:R-:W-:Y:S05]  /*5fe0*/  BSYNC B1 ;  /* 0x0000000000017941 */ /* 0x000fea0003800000 */
.L_x_208:
        /* <DEDUP_REMOVED lines=10> */
.L_x_211:
[----:B------:R-:W-:Y:S05]  /*6090*/  BSYNC B1 ;  /* 0x0000000000017941 */ /* 0x000fea0003800000 */
.L_x_210:
        /* <DEDUP_REMOVED lines=10> */
.L_x_213:
[----:B------:R-:W-:Y:S05]  /*6140*/  BSYNC B1 ;  /* 0x0000000000017941 */ /* 0x000fea0003800000 */
.L_x_212:
        /* <DEDUP_REMOVED lines=9> */
.L_x_215:
[----:B------:R-:W-:Y:S05]  /*61e0*/  BSYNC B1 ;  /* 0x0000000000017941 */ /* 0x000fea0003800000 */
.L_x_214:
        /* <DEDUP_REMOVED lines=9> */
.L_x_217:
[----:B------:R-:W-:Y:S05]  /*6280*/  BSYNC B1 ;  /* 0x0000000000017941 */ /* 0x000fea0003800000 */
.L_x_216:
        /* <DEDUP_REMOVED lines=10> */
.L_x_219:
[----:B------:R-:W-:Y:S05]  /*6330*/  BSYNC B1 ;  /* 0x0000000000017941 */ /* 0x000fea0003800000 */
.L_x_218:
        /* <DEDUP_REMOVED lines=10> */
.L_x_221:
[----:B------:R-:W-:Y:S05]  /*63e0*/  BSYNC B1 ;  /* 0x0000000000017941 */ /* 0x000fea0003800000 */
.L_x_220:
        /* <DEDUP_REMOVED lines=9> */
.L_x_223:
[----:B------:R-:W-:Y:S05]  /*6480*/  BSYNC B1 ;  /* 0x0000000000017941 */ /* 0x000fea0003800000 */
.L_x_222:
        /* <DEDUP_REMOVED lines=9> */
.L_x_225:
[----:B------:R-:W-:Y:S05]  /*6520*/  BSYNC B1 ;  /* 0x0000000000017941 */ /* 0x000fea0003800000 */
.L_x_224:
        /* <DEDUP_REMOVED lines=10> */
.L_x_227:
[----:B------:R-:W-:Y:S05]  /*65d0*/  BSYNC B1 ;  /* 0x0000000000017941 */ /* 0x000fea0003800000 */
.L_x_226:
        /* <DEDUP_REMOVED lines=10> */
.L_x_229:
[----:B------:R-:W-:Y:S05]  /*6680*/  BSYNC B1 ;  /* 0x0000000000017941 */ /* 0x000fea0003800000 */
.L_x_228:
        /* <DEDUP_REMOVED lines=9> */
.L_x_231:
[----:B------:R-:W-:Y:S05]  /*6720*/  BSYNC B1 ;  /* 0x0000000000017941 */ /* 0x000fea0003800000 */
.L_x_230:
        /* <DEDUP_REMOVED lines=9> */
.L_x_233:
[----:B------:R-:W-:Y:S05]  /*67c0*/  BSYNC B1 ;  /* 0x0000000000017941 */ /* 0x000fea0003800000 */
.L_x_232:
        /* <DEDUP_REMOVED lines=10> */
.L_x_235:
[----:B------:R-:W-:Y:S05]  /*6870*/  BSYNC B1 ;  /* 0x0000000000017941 */ /* 0x000fea0003800000 */
.L_x_234:
        /* <DEDUP_REMOVED lines=10> */
.L_x_237:
[----:B------:R-:W-:Y:S05]  /*6920*/  BSYNC B1 ;  /* 0x0000000000017941 */ /* 0x000fea0003800000 */
.L_x_236:
        /* <DEDUP_REMOVED lines=9> */
.L_x_239:
[----:B------:R-:W-:Y:S05]  /*69c0*/  BSYNC B1 ;  /* 0x0000000000017941 */ /* 0x000fea0003800000 */
.L_x_238:
        /* <DEDUP_REMOVED lines=9> */
.L_x_241:
[----:B------:R-:W-:Y:S05]  /*6a60*/  BSYNC B1 ;  /* 0x0000000000017941 */ /* 0x000fea0003800000 */
.L_x_240:
        /* <DEDUP_REMOVED lines=10> */
.L_x_243:
[----:B------:R-:W-:Y:S05]  /*6b10*/  BSYNC B1 ;  /* 0x0000000000017941 */ /* 0x000fea0003800000 */
.L_x_242:
        /* <DEDUP_REMOVED lines=10> */
.L_x_245:
[----:B------:R-:W-:Y:S05]  /*6bc0*/  BSYNC B1 ;  /* 0x0000000000017941 */ /* 0x000fea0003800000 */
.L_x_244:
        /* <DEDUP_REMOVED lines=9> */
.L_x_247:
[----:B------:R-:W-:Y:S05]  /*6c60*/  BSYNC B1 ;  /* 0x0000000000017941 */ /* 0x000fea0003800000 */
.L_x_246:
        /* <DEDUP_REMOVED lines=9> */
.L_x_249:
[----:B------:R-:W-:Y:S05]  /*6d00*/  BSYNC B1 ;  /* 0x0000000000017941 */ /* 0x000fea0003800000 */
.L_x_248:
        /* <DEDUP_REMOVED lines=10> */
.L_x_251:
[----:B------:R-:W-:Y:S05]  /*6db0*/  BSYNC B1 ;  /* 0x0000000000017941 */ /* 0x000fea0003800000 */
.L_x_250:
        /* <DEDUP_REMOVED lines=10> */
.L_x_253:
[----:B------:R-:W-:Y:S05]  /*6e60*/  BSYNC B1 ;  /* 0x0000000000017941 */ /* 0x000fea0003800000 */
.L_x_252:
        /* <DEDUP_REMOVED lines=9> */
.L_x_255:
[----:B------:R-:W-:Y:S05]  /*6f00*/  BSYNC B1 ;  /* 0x0000000000017941 */ /* 0x000fea0003800000 */
.L_x_254:
        /* <DEDUP_REMOVED lines=9> */
.L_x_257:
[----:B------:R-:W-:Y:S05]  /*6fa0*/  BSYNC B1 ;  /* 0x0000000000017941 */ /* 0x000fea0003800000 */
.L_x_256:
        /* <DEDUP_REMOVED lines=10> */
.L_x_259:
[----:B------:R-:W-:Y:S05]  /*7050*/  BSYNC B1 ;  /* 0x0000000000017941 */ /* 0x000fea0003800000 */
.L_x_258:
        /* <DEDUP_REMOVED lines=10> */
.L_x_261:
[----:B------:R-:W-:Y:S05]  /*7100*/  BSYNC B1 ;  /* 0x0000000000017941 */ /* 0x000fea0003800000 */
.L_x_260:
        /* <DEDUP_REMOVED lines=9> */
.L_x_263:
[----:B------:R-:W-:Y:S05]  /*71a0*/  BSYNC B1 ;  /* 0x0000000000017941 */ /* 0x000fea0003800000 */
.L_x_262:
        /* <DEDUP_REMOVED lines=9> */
.L_x_265:
[----:B------:R-:W-:Y:S05]  /*7240*/  BSYNC B1 ;  /* 0x0000000000017941 */ /* 0x000fea0003800000 */
.L_x_264:
        /* <DEDUP_REMOVED lines=10> */
.L_x_267:
[----:B------:R-:W-:Y:S05]  /*72f0*/  BSYNC B1 ;  /* 0x0000000000017941 */ /* 0x000fea0003800000 */
.L_x_266:
        /* <DEDUP_REMOVED lines=10> */
.L_x_269:
[----:B------:R-:W-:Y:S05]  /*73a0*/  BSYNC B1 ;  /* 0x0000000000017941 */ /* 0x000fea0003800000 */
.L_x_268:
        /* <DEDUP_REMOVED lines=9> */
.L_x_271:
[----:B------:R-:W-:Y:S05]  /*7440*/  BSYNC B1 ;  /* 0x0000000000017941 */ /* 0x000fea0003800000 */
.L_x_270:
        /* <DEDUP_REMOVED lines=9> */
.L_x_273:
[----:B------:R-:W-:Y:S05]  /*74e0*/  BSYNC B1 ;  /* 0x0000000000017941 */ /* 0x000fea0003800000 */
.L_x_272:
        /* <DEDUP_REMOVED lines=10> */
.L_x_275:
[----:B------:R-:W-:Y:S05]  /*7590*/  BSYNC B1 ;  /* 0x0000000000017941 */ /* 0x000fea0003800000 */
.L_x_274:
        /* <DEDUP_REMOVED lines=10> */
.L_x_277:
[----:B------:R-:W-:Y:S05]  /*7640*/  BSYNC B1 ;  /* 0x0000000000017941 */ /* 0x000fea0003800000 */
.L_x_276:
[----:B01--45:R-:W-:Y:S01]  /*7650*/  HADD2.F32 R6, -RZ, R152.H0_H0 ;  /* 0x20000098ff067230 */ /* 0x033fe20000004100 */
        /* <DEDUP_REMOVED lines=8> */
.L_x_279:
[----:B------:R-:W-:Y:S05]  /*76e0*/  BSYNC B1 ;  /* 0x0000000000017941 */ /* 0x000fea0003800000 */
.L_x_278:
[----:B0-2--5:R-:W-:Y:S01]  /*76f0*/  HADD2.F32 R4, -RZ, R152.H0_H0 ;  /* 0x20000098ff047230 */ /* 0x025fe20000004100 */
[----:B------:R-:W-:Y:S01]  /*7700*/  ISETP.GT.AND P0, PT, R0, 0x8, P0 ;  /* 0x000000080000780c */ /* 0x000fe20000704270 */
[----:B------:R-:W-:Y:S01]  /*7710*/  @P1 IMAD.MOV.U32 R5, RZ, RZ, R11 ;  /* 0x000000ffff051224 */ /* 0x000fe200078e000b */
[----:B------:R-:W-:Y:S02]  /*7720*/  BSSY B1, `(.L_x_280) ;  /* 0x0000008000017945 */ /* 0x000fe40003800000 */
[----:B------:R-:W-:Y:S01]  /*7730*/  FMUL R3, R4, R155 ;  /* 0x0000009b04037220 */ /* 0x000fe20000400000 */
[----:B------:R-:W-:-:S03]  /*7740*/  @P1 IMAD.MOV.U32 R4, RZ, RZ, R10 ;  /* 0x000000ffff041224 */ /* 0x000fc600078e000a */
[----:B------:R-:W-:-:S05]  /*7750*/  FFMA R3, R150, R154, R3 ;  /* 0x0000009a96037223 */ /* 0x000fca0000000003 */
[----:B------:R-:W-:-:S05]  /*7760*/  F2FP.F16.F32.PACK_AB R3, RZ, R3 ;  /* 0x00000003ff03723e */ /* 0x000fca00000000ff */
[----:B------:R0:W-:Y:S01]  /*7770*/  @P1 STG.E.U16 desc[UR36][R4.64+0x1f0], R3 ;  /* 0x0001f00304001986 */ /* 0x0001e2000c101524 */
[----:B------:R-:W-:Y:S05]  /*7780*/  @!P0 BRA `(.L_x_281) ;  /* 0x0000000000048947 */ /* 0x000fea0003800000 */
[----:B------:R2:W5:Y:S02]  /*7790*/  LDG.E.LTC128B.U16 R152, desc[UR36][R8.64+0x1f2] ;  /* 0x0001f22408987981 */ /* 0x000564000c1e1520 */
.L_x_281:
[----:B------:R-:W-:Y:S05]  /*77a0*/  BSYNC B1 ;  /* 0x0000000000017941 */ /* 0x000fea0003800000 */
.L_x_280:
[----:B------:R-:W-:Y:S05]  /*77b0*/  @!P0 BRA `(.L_x_282) ;  /* 0x0000002400308947 */ /* 0x000fea0003800000 */
[----:B-----5:R-:W-:-:S05]  /*77c0*/  HADD2.F32 R152, -RZ, R152.H0_H0 ;  /* 0x20000098ff987230 */ /* 0x020fca0000004100 */
[----:B------:R-:W-:-:S04]  /*77d0*/  FMUL R152, R152, R155 ;  /* 0x0000009b98987220 */ /* 0x000fc80000400000 */
[----:B------:R-:W-:-:S05]  /*77e0*/  FFMA R152, R151, R154, R152 ;  /* 0x0000009a97987223 */ /* 0x000fca0000000098 */
[----:B------:R-:W-:-:S05]  /*77f0*/  F2FP.F16.F32.PACK_AB R152, RZ, R152 ;  /* 0x00000098ff98723e */ /* 0x000fca00000000ff */
[----:B------:R4:W-:Y:S01]  /*7800*/  STG.E.U16 desc[UR36][R10.64+0x1f2], R152 ;  /* 0x0001f2980a007986 */ /* 0x0009e2000c101524 */
[----:B------:R-:W-:Y:S05]  /*7810*/  BRA `(.L_x_282) ;  /* 0x0000002400187947 */ /* 0x000fea0003800000 */
.L_x_29:
[----:B------:R-:W-:Y:S01]  /*7820*/  ISETP.GT.AND P0, PT, R3, 0x1, PT ;  /* 0x000000010300780c */ /* 0x000fe20003f04270 */
[----:B------:R-:W-:Y:S01]  /*7830*/  ULDC.64 UR4, c[0x0][0x5c0] ;  /* 0x0001700000047ab9 */ /* 0x000fe20000000a00 */
[-C--:B------:R-:W-:Y:S01]  /*7840*/  FMUL R24, R24, R154.reuse ;  /* 0x0000009a18187220 */ /* 0x080fe20000400000 */
[-C--:B------:R-:W-:Y:S01]  /*7850*/  FMUL R25, R25, R154.reuse ;  /* 0x0000009a19197220 */ /* 0x080fe20000400000 */
[----:B------:R-:W-:Y:S01]  /*7860*/  ISETP.GT.AND P3, PT, R0, RZ, P0 ;  /* 0x000000ff0000720c */ /* 0x000fe20000764270 */
[-C--:B------:R-:W-:Y:S01]  /*7870*/  FMUL R26, R26, R154.reuse ;  /* 0x0000009a1a1a7220 */ /* 0x080fe20000400000 */
[----:B------:R-:W-:Y:S01]  /*7880*/  LEA R4, P4, R160, UR4, 0x1 ;  /* 0x00000004a0047c11 */ /* 0x000fe2000f8808ff */
[----:B------:R-:W-:Y:S01]  /*7890*/  FMUL R27, R27, R154 ;  /* 0x0000009a1b1b7220 */ /* 0x000fe20000400000 */
[----:B------:R-:W-:Y:S01]  /*78a0*/  F2FP.F16.F32.PACK_AB R24, RZ, R24 ;  /* 0x00000018ff18723e */ /* 0x000fe200000000ff */
[-C--:B------:R-:W-:Y:S01]  /*78b0*/  FMUL R28, R28, R154.reuse ;  /* 0x0000009a1c1c7220 */ /* 0x080fe20000400000 */
[----:B------:R-:W-:Y:S01]  /*78c0*/  LEA.HI.X R5, R160, UR5, R169, 0x1, P4 ;  /* 0x00000005a0057c11 */ /* 0x000fe2000a0f0ca9 */
[-C--:B------:R-:W-:Y:S01]  /*78d0*/  FMUL R29, R29, R154.reuse ;  /* 0x0000009a1d1d7220 */ /* 0x080fe20000400000 */
[----:B------:R-:W-:Y:S01]  /*78e0*/  F2FP.F16.F32.PACK_AB R25, RZ, R25 ;  /* 0x00000019ff19723e */ /* 0x000fe200000000ff */
[-C--:B------:R-:W-:Y:S01]  /*78f0*/  FMUL R30, R30, R154.reuse ;  /* 0x0000009a1e1e7220 */ /* 0x080fe20000400000 */
[----:B------:R-:W-:Y:S01]  /*7900*/  SHF.L.U64.HI R11, R10, 0x4, R11 ;  /* 0x000000040a0b7819 */ /* 0x000fe2000001020b */
[----:B------:R-:W-:Y:S01]  /*7910*/  @P1 STG.E.U16 desc[UR36][R4.64], R24 ;  /* 0x0000001804001986 */ /* 0x000fe2000c101524 */
[----:B------:R-:W-:Y:S01]  /*7920*/  ISETP.GT.AND P1, PT, R3, 0x8, PT ;  /* 0x000000080300780c */ /* 0x000fe20003f24270 */
[----:B------:R-:W-:Y:S01]  /*7930*/  FMUL R31, R31, R154 ;  /* 0x0000009a1f1f7220 */ /* 0x000fe20000400000 */
[----:B------:R-:W-:Y:S01]  /*7940*/  ISETP.GT.AND P4, PT, R0, 0x8, P0 ;  /* 0x000000080000780c */ /* 0x000fe20000784270 */
[----:B------:R-:W-:Y:S01]  /*7950*/  @P3 STG.E.U16 desc[UR36][R4.64+0x2], R25 ;  /* 0x0000021904003986 */ /* 0x000fe2000c101524 */
[----:B------:R-:W-:Y:S01]  /*7960*/  LEA R6, P3, R10, R4, 0x4 ;  /* 0x000000040a067211 */ /* 0x000fe200078620ff */
[-C--:B------:R-:W-:Y:S01]  /*7970*/  FMUL R32, R32, R154.reuse ;  /* 0x0000009a20207220 */ /* 0x080fe20000400000 */
[C---:B------:R-:W-:Y:S01]  /*7980*/  ISETP.GT.AND P2, PT, R0.reuse, 0x8, P2 ;  /* 0x000000080000780c */ /* 0x040fe20001744270 */
[-C--:B------:R-:W-:Y:S01]  /*7990*/  FMUL R33, R33, R154.reuse ;  /* 0x0000009a21217220 */ /* 0x080fe20000400000 */
[----:B------:R-:W-:Y:S01]  /*79a0*/  ISETP.GT.AND P0, PT, R3, 0x9, PT ;  /* 0x000000090300780c */ /* 0x000fe20003f04270 */
[----:B------:R-:W-:Y:S01]  /*79b0*/  IMAD.X R7, R11, 0x1, R5, P3 ;  /* 0x000000010b077824 */ /* 0x000fe200018e0605 */
[----:B------:R-:W-:Y:S01]  /*79c0*/  ISETP.GT.AND P5, PT, R0, RZ, P1 ;  /* 0x000000ff0000720c */ /* 0x000fe20000fa4270 */
[-C--:B------:R-:W-:Y:S01]  /*79d0*/  FMUL R34, R34, R154.reuse ;  /* 0x0000009a22227220 */ /* 0x080fe20000400000 */
[----:B------:R-:W-:Y:S01]  /*79e0*/  ISETP.GT.AND P3, PT, R0, RZ, P0 ;  /* 0x000000ff0000720c */ /* 0x000fe20000764270 */
[----:B------:R-:W-:Y:S01]  /*79f0*/  FMUL R35, R35, R154 ;  /* 0x0000009a23237220 */ /* 0x000fe20000400000 */
[----:B------:R-:W-:Y:S01]  /*7a00*/  F2FP.F16.F32.PACK_AB R26, RZ, R26 ;  /* 0x0000001aff1a723e */ /* 0x000fe200000000ff */
[-C--:B------:R-:W-:Y:S01]  /*7a10*/  FMUL R36, R36, R154.reuse ;  /* 0x0000009a24247220 */ /* 0x080fe20000400000 */
[----:B------:R-:W-:Y:S01]  /*7a20*/  F2FP.F16.F32.PACK_AB R27, RZ, R27 ;  /* 0x0000001bff1b723e */ /* 0x000fe200000000ff */
[----:B------:R-:W-:Y:S01]  /*7a30*/  FMUL R37, R37, R154 ;  /* 0x0000009a25257220 */ /* 0x000fe20000400000 */
[----:B------:R-:W-:Y:S01]  /*7a40*/  F2FP.F16.F32.PACK_AB R28, RZ, R28 ;  /* 0x0000001cff1c723e */ /* 0x000fe200000000ff */
[----:B------:R-:W-:Y:S01]  /*7a50*/  @P2 STG.E.U16 desc[UR36][R6.64], R26 ;  /* 0x0000001a06002986 */ /* 0x000fe2000c101524 */
[----:B------:R-:W-:Y:S01]  /*7a60*/  F2FP.F16.F32.PACK_AB R29, RZ, R29 ;  /* 0x0000001dff1d723e */ /* 0x000fe200000000ff */
[-C--:B------:R-:W-:Y:S01]  /*7a70*/  FMUL R38, R38, R154.reuse ;  /* 0x0000009a26267220 */ /* 0x080fe20000400000 */
[C---:B------:R-:W-:Y:S01]  /*7a80*/  ISETP.GT.AND P2, PT, R0.reuse, 0x8, P1 ;  /* 0x000000080000780c */ /* 0x040fe20000f44270 */
[----:B------:R-:W-:Y:S01]  /*7a90*/  @P4 STG.E.U16 desc[UR36][R6.64+0x2], R27 ;  /* 0x0000021b06004986 */ /* 0x000fe2000c101524 */
[----:B------:R-:W-:Y:S01]  /*7aa0*/  ISETP.GT.AND P1, PT, R3, 0x10, PT ;  /* 0x000000100300780c */ /* 0x000fe20003f24270 */
[----:B------:R-:W-:Y:S01]  /*7ab0*/  FMUL R39, R39, R154 ;  /* 0x0000009a27277220 */ /* 0x000fe20000400000 */
[----:B------:R-:W-:Y:S01]  /*7ac0*/  F2FP.F16.F32.PACK_AB R30, RZ, R30 ;  /* 0x0000001eff1e723e */ /* 0x000fe200000000ff */
[----:B------:R-:W-:Y:S01]  /*7ad0*/  @P5 STG.E.U16 desc[UR36][R4.64+0x10], R28 ;  /* 0x0000101c04005986 */ /* 0x000fe2000c101524 */
[----:B------:R-:W-:Y:S01]  /*7ae0*/  ISETP.GT.AND P4, PT, R0, RZ, P1 ;  /* 0x000000ff0000720c */ /* 0x000fe20000f84270 */
[-C--:B------:R-:W-:Y:S01]  /*7af0*/  FMUL R40, R40, R154.reuse ;  /* 0x0000009a28287220 */ /* 0x080fe20000400000 */
[----:B------:R-:W-:Y:S01]  /*7b00*/  F2FP.F16.F32.PACK_AB R31, RZ, R31 ;  /* 0x0000001fff1f723e */ /* 0x000fe200000000ff */
[----:B------:R-:W-:Y:S01]  /*7b10*/  @P3 STG.E.U16 desc[UR36][R4.64+0x12], R29 ;  /* 0x0000121d04003986 */ /* 0x000fe2000c101524 */
[----:B------:R-:W-:Y:S01]  /*7b20*/  ISETP.GT.AND P3, PT, R0, 0x8, P0 ;  /* 0x000000080000780c */ /* 0x000fe20000764270 */
[----:B------:R-:W-:Y:S01]  /*7b30*/  FMUL R41, R41, R154 ;  /* 0x0000009a29297220 */ /* 0x000fe20000400000 */
[----:B------:R-:W-:Y:S01]  /*7b40*/  ISETP.GT.AND P0, PT, R3, 0x11, PT ;  /* 0x000000110300780c */ /* 0x000fe20003f04270 */
[----:B------:R-:W-:Y:S01]  /*7b50*/  @P2 STG.E.U16 desc[UR36][R6.64+0x10], R30 ;  /* 0x0000101e06002986 */ /* 0x000fe2000c101524 */
[----:B------:R-:W-:Y:S01]  /*7b60*/  F2FP.F16.F32.PACK_AB R32, RZ, R32 ;  /* 0x00000020ff20723e */ /* 0x000fe200000000ff */
[-C--:B------:R-:W-:Y:S01]  /*7b70*/  FMUL R42, R42, R154.reuse ;  /* 0x0000009a2a2a7220 */ /* 0x080fe20000400000 */
[C---:B------:R-:W-:Y:S01]  /*7b80*/  ISETP.GT.AND P5, PT, R0.reuse, RZ, P0 ;  /* 0x000000ff0000720c */ /* 0x040fe200007a4270 */
[-C--:B------:R-:W-:Y:S01]  /*7b90*/  FMUL R43, R43, R154.reuse ;  /* 0x0000009a2b2b7220 */ /* 0x080fe20000400000 */
[----:B------:R-:W-:Y:S01]  /*7ba0*/  ISETP.GT.AND P2, PT, R0, 0x8, P1 ;  /* 0x000000080000780c */ /* 0x000fe20000f44270 */
[-C--:B------:R-:W-:Y:S01]  /*7bb0*/  FMUL R44, R44, R154.reuse ;  /* 0x0000009a2c2c7220 */ /* 0x080fe20000400000 */
[----:B------:R-:W-:Y:S01]  /*7bc0*/  ISETP.GT.AND P1, PT, R3, 0x18, PT ;  /* 0x000000180300780c */ /* 0x000fe20003f24270 */
[-C--:B------:R-:W-:Y:S01]  /*7bd0*/  FMUL R45, R45, R154.reuse ;  /* 0x0000009a2d2d7220 */ /* 0x080fe20000400000 */
[----:B------:R-:W-:Y:S01]  /*7be0*/  F2FP.F16.F32.PACK_AB R33, RZ, R33 ;  /* 0x00000021ff21723e */ /* 0x000fe200000000ff */
[----:B------:R-:W-:Y:S01]  /*7bf0*/  @P3 STG.E.U16 desc[UR36][R6.64+0x12], R31 ;  /* 0x0000121f06003986 */ /* 0x000fe2000c101524 */
[----:B------:R-:W-:Y:S01]  /*7c00*/  ISETP.GT.AND P3, PT, R0, 0x8, P0 ;  /* 0x000000080000780c */ /* 0x000fe20000764270 */
[-C--:B------:R-:W-:Y:S01]  /*7c10*/  FMUL R46, R46, R154.reuse ;  /* 0x0000009a2e2e7220 */ /* 0x080fe20000400000 */
[----:B------:R-:W-:Y:S01]  /*7c20*/  ISETP.GT.AND P0, PT, R3, 0x19, PT ;  /* 0x000000190300780c */ /* 0x000fe20003f04270 */
[----:B------:R-:W-:Y:S01]  /*7c30*/  @P4 STG.E.U16 desc[UR36][R4.64+0x20], R32 ;  /* 0x0000202004004986 */ /* 0x000fe2000c101524 */
[C---:B------:R-:W-:Y:S01]  /*7c40*/  ISETP.GT.AND P4, PT, R0.reuse, RZ, P1 ;  /* 0x000000ff0000720c */ /* 0x040fe20000f84270 */
[----:B------:R-:W-:Y:S01]  /*7c50*/  FMUL R47, R47, R154 ;  /* 0x0000009a2f2f7220 */ /* 0x000fe20000400000 */
[----:B------:R-:W-:Y:S01]  /*7c60*/  F2FP.F16.F32.PACK_AB R34, RZ, R34 ;  /* 0x00000022ff22723e */ /* 0x000fe200000000ff */
[----:B------:R-:W-:Y:S01]  /*7c70*/  @P5 STG.E.U16 desc[UR36][R4.64+0x22], R33 ;  /* 0x0000222104005986 */ /* 0x000fe2000c101524 */
[----:B------:R-:W-:Y:S01]  /*7c80*/  ISETP.GT.AND P5, PT, R0, RZ, P0 ;  /* 0x000000ff0000720c */ /* 0x000fe200007a4270 */
[----:B------:R-:W-:Y:S01]  /*7c90*/  FMUL R48, R48, R154 ;  /* 0x0000009a30307220 */ /* 0x000fe20000400000 */
[----:B------:R-:W-:Y:S01]  /*7ca0*/  F2FP.F16.F32.PACK_AB R35, RZ, R35 ;  /* 0x00000023ff23723e */ /* 0x000fe200000000ff */
[----:B------:R-:W-:Y:S01]  /*7cb0*/  @P2 STG.E.U16 desc[UR36][R6.64+0x20], R34 ;  /* 0x0000202206002986 */ /* 0x000fe2000c101524 */
[----:B------:R-:W-:Y:S01]  /*7cc0*/  F2FP.F16.F32.PACK_AB R36, RZ, R36 ;  /* 0x00000024ff24723e */ /* 0x000fe200000000ff */
[-C--:B------:R-:W-:Y:S01]  /*7cd0*/  FMUL R49, R49, R154.reuse ;  /* 0x0000009a31317220 */ /* 0x080fe20000400000 */
[----:B------:R-:W-:Y:S01]  /*7ce0*/  ISETP.GT.AND P2, PT, R0, 0x8, P1 ;  /* 0x000000080000780c */ /* 0x000fe20000f44270 */
[----:B------:R-:W-:Y:S01]  /*7cf0*/  @P3 STG.E.U16 desc[UR36][R6.64+0x22], R35 ;  /* 0x0000222306003986 */ /* 0x000fe2000c101524 */
[----:B------:R-:W-:Y:S01]  /*7d00*/  ISETP.GT.AND P1, PT, R3, 0x20, PT ;  /* 0x000000200300780c */ /* 0x000fe20003f24270 */
[-C--:B------:R-:W-:Y:S01]  /*7d10*/  FMUL R50, R50, R154.reuse ;  /* 0x0000009a32327220 */ /* 0x080fe20000400000 */
[----:B------:R-:W-:Y:S01]  /*7d20*/  F2FP.F16.F32.PACK_AB R37, RZ, R37 ;  /* 0x00000025ff25723e */ /* 0x000fe200000000ff */
[----:B------:R-:W-:Y:S01]  /*7d30*/  @P4 STG.E.U16 desc[UR36][R4.64+0x30], R36 ;  /* 0x0000302404004986 */ /* 0x000fe2000c101524 */
[C---:B------:R-:W-:Y:S01]  /*7d40*/  ISETP.GT.AND P3, PT, R0.reuse, 0x8, P0 ;  /* 0x000000080000780c */ /* 0x040fe20000764270 */
[-C--:B------:R-:W-:Y:S01]  /*7d50*/  FMUL R51, R51, R154.reuse ;  /* 0x0000009a33337220 */ /* 0x080fe20000400000 */
[----:B------:R-:W-:Y:S01]  /*7d60*/  ISETP.GT.AND P0, PT, R3, 0x21, PT ;  /* 0x000000210300780c */ /* 0x000fe20003f04270 */
[----:B------:R-:W-:Y:S01]  /*7d70*/  @P5 STG.E.U16 desc[UR36][R4.64+0x32], R37 ;  /* 0x0000322504005986 */ /* 0x000fe2000c101524 */
[----:B------:R-:W-:Y:S01]  /*7d80*/  ISETP.GT.AND P4, PT, R0, RZ, P1 ;  /* 0x000000ff0000720c */ /* 0x000fe20000f84270 */
[----:B------:R-:W-:Y:S01]  /*7d90*/  FMUL R52, R52, R154 ;  /* 0x0000009a34347220 */ /* 0x000fe20000400000 */
[----:B------:R-:W-:Y:S01]  /*7da0*/  F2FP.F16.F32.PACK_AB R38, RZ, R38 ;  /* 0x00000026ff26723e */ /* 0x000fe200000000ff */
[-C--:B------:R-:W-:Y:S01]  /*7db0*/  FMUL R53, R53, R154.reuse ;  /* 0x0000009a35357220 */ /* 0x080fe20000400000 */
        /* <DEDUP_REMOVED lines=325> */
[----:B------:R-:W-:Y:S01]  /*9210*/  FMUL R151, R151, R154 ;  /* 0x0000009a97977220 */ /* 0x000fe20000400000 */
[----:B------:R-:W-:Y:S01]  /*9220*/  ISETP.GT.AND P2, PT, R0, 0x8, P1 ;  /* 0x000000080000780c */ /* 0x000fe20000f44270 */
[----:B------:R-:W-:Y:S01]  /*9230*/  @P3 STG.E.U16 desc[UR36][R6.64+0x132], R103 ;  /* 0x0001326706003986 */ /* 0x000fe2000c101524 */
[----:B------:R-:W-:-:S02]  /*9240*/  ISETP.GT.AND P1, PT, R3, 0xa8, PT ;  /* 0x000000a80300780c */ /* 0x000fc40003f24270 */
[----:B------:R-:W-:Y:S01]  /*9250*/  F2FP.F16.F32.PACK_AB R105, RZ, R105 ;  /* 0x00000069ff69723e */ /* 0x000fe200000000ff */
[----:B------:R-:W-:Y:S01]  /*9260*/  @P4 STG.E.U16 desc[UR36][R4.64+0x140], R104 ;  /* 0x0001406804004986 */ /* 0x000fe2000c101524 */
[C---:B------:R-:W-:Y:S02]  /*9270*/  ISETP.GT.AND P3, PT, R0.reuse, 0x8, P0 ;  /* 0x000000080000780c */ /* 0x040fe40000764270 */
[----:B------:R-:W-:Y:S01]  /*9280*/  ISETP.GT.AND P0, PT, R3, 0xa9, PT ;  /* 0x000000a90300780c */ /* 0x000fe20003f04270 */
[----:B------:R-:W-:Y:S01]  /*9290*/  @P5 STG.E.U16 desc[UR36][R4.64+0x142], R105 ;  /* 0x0001426904005986 */ /* 0x000fe2000c101524 */
[C---:B------:R-:W-:Y:S02]  /*92a0*/  ISETP.GT.AND P4, PT, R0.reuse, RZ, P1 ;  /* 0x000000ff0000720c */ /* 0x040fe40000f84270 */
[----:B------:R-:W-:Y:S02]  /*92b0*/  F2FP.F16.F32.PACK_AB R106, RZ, R106 ;  /* 0x0000006aff6a723e */ /* 0x000fe400000000ff */
[----:B------:R-:W-:-:S02]  /*92c0*/  ISETP.GT.AND P5, PT, R0, RZ, P0 ;  /* 0x000000ff0000720c */ /* 0x000fc400007a4270 */
[----:B------:R-:W-:Y:S01]  /*92d0*/  F2FP.F16.F32.PACK_AB R107, RZ, R107 ;  /* 0x0000006bff6b723e */ /* 0x000fe200000000ff */
[----:B------:R-:W-:Y:S01]  /*92e0*/  @P2 STG.E.U16 desc[UR36][R6.64+0x140], R106 ;  /* 0x0001406a06002986 */ /* 0x000fe2000c101524 */
[----:B------:R-:W-:Y:S02]  /*92f0*/  F2FP.F16.F32.PACK_AB R108, RZ, R108 ;  /* 0x0000006cff6c723e */ /* 0x000fe400000000ff */
[C---:B------:R-:W-:Y:S01]  /*9300*/  ISETP.GT.AND P2, PT, R0.reuse, 0x8, P1 ;  /* 0x000000080000780c */ /* 0x040fe20000f44270 */
[----:B------:R-:W-:Y:S01]  /*9310*/  @P3 STG.E.U16 desc[UR36][R6.64+0x142], R107 ;  /* 0x0001426b06003986 */ /* 0x000fe2000c101524 */
[----:B------:R-:W-:Y:S02]  /*9320*/  ISETP.GT.AND P1, PT, R3, 0xb0, PT ;  /* 0x000000b00300780c */ /* 0x000fe40003f24270 */
[----:B------:R-:W-:Y:S01]  /*9330*/  F2FP.F16.F32.PACK_AB R109, RZ, R109 ;  /* 0x0000006dff6d723e */ /* 0x000fe200000000ff */
[----:B------:R-:W-:Y:S01]  /*9340*/  @P4 STG.E.U16 desc[UR36][R4.64+0x150], R108 ;  /* 0x0001506c04004986 */ /* 0x000fe2000c101524 */
[----:B------:R-:W-:-:S02]  /*9350*/  ISETP.GT.AND P3, PT, R0, 0x8, P0 ;  /* 0x000000080000780c */ /* 0x000fc40000764270 */
[----:B------:R-:W-:Y:S01]  /*9360*/  ISETP.GT.AND P0, PT, R3, 0xb1, PT ;  /* 0x000000b10300780c */ /* 0x000fe20003f04270 */
[----:B------:R-:W-:Y:S01]  /*9370*/  @P5 STG.E.U16 desc[UR36][R4.64+0x152], R109 ;  /* 0x0001526d04005986 */ /* 0x000fe2000c101524 */
[C---:B------:R-:W-:Y:S02]  /*9380*/  ISETP.GT.AND P4, PT, R0.reuse, RZ, P1 ;  /* 0x000000ff0000720c */ /* 0x040fe40000f84270 */
[----:B------:R-:W-:Y:S02]  /*9390*/  F2FP.F16.F32.PACK_AB R110, RZ, R110 ;  /* 0x0000006eff6e723e */ /* 0x000fe400000000ff */
[----:B------:R-:W-:Y:S02]  /*93a0*/  ISETP.GT.AND P5, PT, R0, RZ, P0 ;  /* 0x000000ff0000720c */ /* 0x000fe400007a4270 */
[----:B------:R-:W-:Y:S01]  /*93b0*/  F2FP.F16.F32.PACK_AB R111, RZ, R111 ;  /* 0x0000006fff6f723e */ /* 0x000fe200000000ff */
[----:B------:R-:W-:Y:S01]  /*93c0*/  @P2 STG.E.U16 desc[UR36][R6.64+0x150], R110 ;  /* 0x0001506e06002986 */ /* 0x000fe2000c101524 */
[----:B------:R-:W-:-:S02]  /*93d0*/  F2FP.F16.F32.PACK_AB R112, RZ, R112 ;  /* 0x00000070ff70723e */ /* 0x000fc400000000ff */
[C---:B------:R-:W-:Y:S01]  /*93e0*/  ISETP.GT.AND P2, PT, R0.reuse, 0x8, P1 ;  /* 0x000000080000780c */ /* 0x040fe20000f44270 */
[----:B------:R-:W-:Y:S01]  /*93f0*/  @P3 STG.E.U16 desc[UR36][R6.64+0x152], R111 ;  /* 0x0001526f06003986 */ /* 0x000fe2000c101524 */
[C---:B------:R-:W-:Y:S02]  /*9400*/  ISETP.GT.AND P1, PT, R3.reuse, 0xb8, PT ;  /* 0x000000b80300780c */ /* 0x040fe40003f24270 */
[----:B------:R-:W-:Y:S01]  /*9410*/  F2FP.F16.F32.PACK_AB R113, RZ, R113 ;  /* 0x00000071ff71723e */ /* 0x000fe200000000ff */
[----:B------:R-:W-:Y:S01]  /*9420*/  @P4 STG.E.U16 desc[UR36][R4.64+0x160], R112 ;  /* 0x0001607004004986 */ /* 0x000fe2000c101524 */
[C---:B------:R-:W-:Y:S02]  /*9430*/  ISETP.GT.AND P3, PT, R0.reuse, 0x8, P0 ;  /* 0x000000080000780c */ /* 0x040fe40000764270 */
[----:B------:R-:W-:Y:S01]  /*9440*/  ISETP.GT.AND P0, PT, R3, 0xb9, PT ;  /* 0x000000b90300780c */ /* 0x000fe20003f04270 */
[----:B------:R-:W-:Y:S01]  /*9450*/  @P5 STG.E.U16 desc[UR36][R4.64+0x162], R113 ;  /* 0x0001627104005986 */ /* 0x000fe2000c101524 */
[----:B------:R-:W-:-:S02]  /*9460*/  ISETP.GT.AND P4, PT, R0, RZ, P1 ;  /* 0x000000ff0000720c */ /* 0x000fc40000f84270 */
[----:B------:R-:W-:Y:S02]  /*9470*/  F2FP.F16.F32.PACK_AB R114, RZ, R114 ;  /* 0x00000072ff72723e */ /* 0x000fe400000000ff */
[C---:B------:R-:W-:Y:S02]  /*9480*/  ISETP.GT.AND P5, PT, R0.reuse, RZ, P0 ;  /* 0x000000ff0000720c */ /* 0x040fe400007a4270 */
[----:B------:R-:W-:Y:S01]  /*9490*/  F2FP.F16.F32.PACK_AB R115, RZ, R115 ;  /* 0x00000073ff73723e */ /* 0x000fe200000000ff */
[----:B------:R-:W-:Y:S01]  /*94a0*/  @P2 STG.E.U16 desc[UR36][R6.64+0x160], R114 ;  /* 0x0001607206002986 */ /* 0x000fe2000c101524 */
[----:B------:R-:W-:Y:S02]  /*94b0*/  F2FP.F16.F32.PACK_AB R116, RZ, R116 ;  /* 0x00000074ff74723e */ /* 0x000fe400000000ff */
        /* <DEDUP_REMOVED lines=65> */
[----:B------:R-:W-:Y:S02]  /*98d0*/  ISETP.GT.AND P5, PT, R0, RZ, P0 ;  /* 0x000000ff0000720c */ /* 0x000fe400007a4270 */
[----:B------:R-:W-:Y:S02]  /*98e0*/  F2FP.F16.F32.PACK_AB R134, RZ, R134 ;  /* 0x00000086ff86723e */ /* 0x000fe400000000ff */
[----:B------:R-:W-:Y:S02]  /*98f0*/  F2FP.F16.F32.PACK_AB R135, RZ, R135 ;  /* 0x00000087ff87723e */ /* 0x000fe400000000ff */
[----:B------:R-:W-:Y:S01]  /*9900*/  F2FP.F16.F32.PACK_AB R136, RZ, R136 ;  /* 0x00000088ff88723e */ /* 0x000fe200000000ff */
[----:B------:R-:W-:Y:S01]  /*9910*/  @P2 STG.E.U16 desc[UR36][R6.64+0x1b0], R134 ;  /* 0x0001b08606002986 */ /* 0x000fe2000c101524 */
[----:B------:R-:W-:-:S02]  /*9920*/  F2FP.F16.F32.PACK_AB R137, RZ, R137 ;  /* 0x00000089ff89723e */ /* 0x000fc400000000ff */
[C---:B------:R-:W-:Y:S01]  /*9930*/  ISETP.GT.AND P1, PT, R0.reuse, 0x8, P1 ;  /* 0x000000080000780c */ /* 0x040fe20000f24270 */
[----:B------:R-:W-:Y:S01]  /*9940*/  @P3 STG.E.U16 desc[UR36][R6.64+0x1b2], R135 ;  /* 0x0001b28706003986 */ /* 0x000fe2000c101524 */
[C---:B------:R-:W-:Y:S02]  /*9950*/  ISETP.GT.AND P2, PT, R0.reuse, 0x8, P0 ;  /* 0x000000080000780c */ /* 0x040fe40000744270 */
[C---:B------:R-:W-:Y:S01]  /*9960*/  ISETP.GT.AND P0, PT, R3.reuse, 0xe9, PT ;  /* 0x000000e90300780c */ /* 0x040fe20003f04270 */
[----:B------:R-:W-:Y:S01]  /*9970*/  @P4 STG.E.U16 desc[UR36][R4.64+0x1c0], R136 ;  /* 0x0001c08804004986 */ /* 0x000fe2000c101524 */
[----:B------:R-:W-:Y:S02]  /*9980*/  ISETP.GT.AND P4, PT, R3, 0xe8, PT ;  /* 0x000000e80300780c */ /* 0x000fe40003f84270 */
[----:B------:R-:W-:Y:S01]  /*9990*/  F2FP.F16.F32.PACK_AB R138, RZ, R138 ;  /* 0x0000008aff8a723e */ /* 0x000fe200000000ff */
[----:B------:R-:W-:Y:S01]  /*99a0*/  @P5 STG.E.U16 desc[UR36][R4.64+0x1c2], R137 ;  /* 0x0001c28904005986 */ /* 0x000fe2000c101524 */
[----:B------:R-:W-:-:S02]  /*99b0*/  ISETP.GT.AND P5, PT, R0, RZ, P4 ;  /* 0x000000ff0000720c */ /* 0x000fc400027a4270 */
[----:B------:R-:W-:Y:S01]  /*99c0*/  F2FP.F16.F32.PACK_AB R139, RZ, R139 ;  /* 0x0000008bff8b723e */ /* 0x000fe200000000ff */
[----:B------:R-:W-:Y:S01]  /*99d0*/  @P1 STG.E.U16 desc[UR36][R6.64+0x1c0], R138 ;  /* 0x0001c08a06001986 */ /* 0x000fe2000c101524 */
[----:B------:R-:W-:Y:S02]  /*99e0*/  F2FP.F16.F32.PACK_AB R140, RZ, R140 ;  /* 0x0000008cff8c723e */ /* 0x000fe400000000ff */
[C---:B------:R-:W-:Y:S01]  /*99f0*/  ISETP.GT.AND P3, PT, R0.reuse, RZ, P0 ;  /* 0x000000ff0000720c */ /* 0x040fe20000764270 */
[----:B------:R-:W-:Y:S01]  /*9a00*/  @P2 STG.E.U16 desc[UR36][R6.64+0x1c2], R139 ;  /* 0x0001c28b06002986 */ /* 0x000fe2000c101524 */
[C---:B------:R-:W-:Y:S02]  /*9a10*/  ISETP.GT.AND P4, PT, R0.reuse, 0x8, P4 ;  /* 0x000000080000780c */ /* 0x040fe40002784270 */
[----:B------:R-:W-:Y:S02]  /*9a20*/  F2FP.F16.F32.PACK_AB R141, RZ, R141 ;  /* 0x0000008dff8d723e */ /* 0x000fe400000000ff */
[----:B------:R-:W-:Y:S01]  /*9a30*/  F2FP.F16.F32.PACK_AB R142, RZ, R142 ;  /* 0x0000008eff8e723e */ /* 0x000fe200000000ff */
[----:B------:R-:W-:Y:S01]  /*9a40*/  @P5 STG.E.U16 desc[UR36][R4.64+0x1d0], R140 ;  /* 0x0001d08c04005986 */ /* 0x000fe2000c101524 */
[----:B------:R-:W-:-:S02]  /*9a50*/  ISETP.GT.AND P5, PT, R0, 0x8, P0 ;  /* 0x000000080000780c */ /* 0x000fc400007a4270 */
[----:B------:R-:W-:Y:S02]  /*9a60*/  F2FP.F16.F32.PACK_AB R143, RZ, R143 ;  /* 0x0000008fff8f723e */ /* 0x000fe400000000ff */
[C---:B------:R-:W-:Y:S01]  /*9a70*/  ISETP.GT.AND P0, PT, R3.reuse, 0xf1, PT ;  /* 0x000000f10300780c */ /* 0x040fe20003f04270 */
[----:B------:R-:W-:Y:S01]  /*9a80*/  @P3 STG.E.U16 desc[UR36][R4.64+0x1d2], R141 ;  /* 0x0001d28d04003986 */ /* 0x000fe2000c101524 */
[----:B------:R-:W-:Y:S02]  /*9a90*/  ISETP.GT.AND P3, PT, R3, 0xf0, PT ;  /* 0x000000f00300780c */ /* 0x000fe40003f64270 */
[----:B------:R-:W-:Y:S01]  /*9aa0*/  F2FP.F16.F32.PACK_AB R144, RZ, R144 ;  /* 0x00000090ff90723e */ /* 0x000fe200000000ff */
[----:B------:R-:W-:Y:S01]  /*9ab0*/  @P4 STG.E.U16 desc[UR36][R6.64+0x1d0], R142 ;  /* 0x0001d08e06004986 */ /* 0x000fe2000c101524 */
[C---:B------:R-:W-:Y:S02]  /*9ac0*/  ISETP.GT.AND P4, PT, R0.reuse, RZ, P3 ;  /* 0x000000ff0000720c */ /* 0x040fe40001f84270 */
[----:B------:R-:W-:Y:S01]  /*9ad0*/  F2FP.F16.F32.PACK_AB R145, RZ, R145 ;  /* 0x00000091ff91723e */ /* 0x000fe200000000ff */
[----:B------:R-:W-:Y:S01]  /*9ae0*/  @P5 STG.E.U16 desc[UR36][R6.64+0x1d2], R143 ;  /* 0x0001d28f06005986 */ /* 0x000fe2000c101524 */
[----:B------:R-:W-:-:S02]  /*9af0*/  ISETP.GT.AND P5, PT, R0, RZ, P0 ;  /* 0x000000ff0000720c */ /* 0x000fc400007a4270 */
[C---:B------:R-:W-:Y:S02]  /*9b00*/  ISETP.GT.AND P2, PT, R3.reuse, 0xf8, PT ;  /* 0x000000f80300780c */ /* 0x040fe40003f44270 */
[----:B------:R-:W-:Y:S02]  /*9b10*/  ISETP.GT.AND P1, PT, R3, 0xf9, PT ;  /* 0x000000f90300780c */ /* 0x000fe40003f24270 */
[C---:B------:R-:W-:Y:S02]  /*9b20*/  ISETP.GT.AND P3, PT, R0.reuse, 0x8, P3 ;  /* 0x000000080000780c */ /* 0x040fe40001f64270 */
[C---:B------:R-:W-:Y:S01]  /*9b30*/  ISETP.GT.AND P0, PT, R0.reuse, 0x8, P0 ;  /* 0x000000080000780c */ /* 0x040fe20000704270 */
[----:B------:R-:W-:Y:S01]  /*9b40*/  @P4 STG.E.U16 desc[UR36][R4.64+0x1e0], R144 ;  /* 0x0001e09004004986 */ /* 0x000fe2000c101524 */
[C---:B------:R-:W-:Y:S02]  /*9b50*/  ISETP.GT.AND P4, PT, R0.reuse, RZ, P1 ;  /* 0x000000ff0000720c */ /* 0x040fe40000f84270 */
[----:B------:R-:W-:Y:S01]  /*9b60*/  F2FP.F16.F32.PACK_AB R146, RZ, R146 ;  /* 0x00000092ff92723e */ /* 0x000fe200000000ff */
[----:B------:R-:W-:Y:S01]  /*9b70*/  @P5 STG.E.U16 desc[UR36][R4.64+0x1e2], R145 ;  /* 0x0001e29104005986 */ /* 0x000fe2000c101524 */
[----:B------:R-:W-:-:S02]  /*9b80*/  ISETP.GT.AND P5, PT, R0, RZ, P2 ;  /* 0x000000ff0000720c */ /* 0x000fc400017a4270 */
[C---:B------:R-:W-:Y:S02]  /*9b90*/  ISETP.GT.AND P2, PT, R0.reuse, 0x8, P2 ;  /* 0x000000080000780c */ /* 0x040fe40001744270 */
[----:B------:R-:W-:Y:S01]  /*9ba0*/  F2FP.F16.F32.PACK_AB R147, RZ, R147 ;  /* 0x00000093ff93723e */ /* 0x000fe200000000ff */
[----:B------:R-:W-:Y:S01]  /*9bb0*/  @P3 STG.E.U16 desc[UR36][R6.64+0x1e0], R146 ;  /* 0x0001e09206003986 */ /* 0x000fe2000c101524 */
[----:B------:R-:W-:Y:S02]  /*9bc0*/  ISETP.GT.AND P1, PT, R0, 0x8, P1 ;  /* 0x000000080000780c */ /* 0x000fe40000f24270 */
[----:B------:R-:W-:Y:S01]  /*9bd0*/  F2FP.F16.F32.PACK_AB R148, RZ, R148 ;  /* 0x00000094ff94723e */ /* 0x000fe200000000ff */
[----:B------:R-:W-:Y:S01]  /*9be0*/  @P0 STG.E.U16 desc[UR36][R6.64+0x1e2], R147 ;  /* 0x0001e29306000986 */ /* 0x000fe2000c101524 */
[----:B------:R-:W-:Y:S02]  /*9bf0*/  F2FP.F16.F32.PACK_AB R149, RZ, R149 ;  /* 0x00000095ff95723e */ /* 0x000fe400000000ff */
[----:B------:R-:W-:Y:S01]  /*9c00*/  F2FP.F16.F32.PACK_AB R150, RZ, R150 ;  /* 0x00000096ff96723e */ /* 0x000fe200000000ff */
[----:B------:R-:W-:Y:S01]  /*9c10*/  @P5 STG.E.U16 desc[UR36][R4.64+0x1f0], R148 ;  /* 0x0001f09404005986 */ /* 0x000fe2000c101524 */
[----:B------:R-:W-:-:S03]  /*9c20*/  F2FP.F16.F32.PACK_AB R151, RZ, R151 ;  /* 0x00000097ff97723e */ /* 0x000fc600000000ff */
[----:B------:R0:W-:Y:S02]  /*9c30*/  @P4 STG.E.U16 desc[UR36][R4.64+0x1f2], R149 ;  /* 0x0001f29504004986 */ /* 0x0001e4000c101524 */
[----:B0-----:R-:W-:Y:S02]  /*9c40*/  @P2 IMAD.MOV.U32 R4, RZ, RZ, R6 ;  /* 0x000000ffff042224 */ /* 0x001fe400078e0006 */
[----:B------:R-:W-:-:S05]  /*9c50*/  @P2 IMAD.MOV.U32 R5, RZ, RZ, R7 ;  /* 0x000000ffff052224 */ /* 0x000fca00078e0007 */
[----:B------:R0:W-:Y:S04]  /*9c60*/  @P2 STG.E.U16 desc[UR36][R4.64+0x1f0], R150 ;  /* 0x0001f09604002986 */ /* 0x0001e8000c101524 */
[----:B------:R0:W-:Y:S02]  /*9c70*/  @P1 STG.E.U16 desc[UR36][R6.64+0x1f2], R151 ;  /* 0x0001f29706001986 */ /* 0x0001e4000c101524 */
.L_x_282:
[----:B------:R-:W-:Y:S05]  /*9c80*/  BSYNC B0 ;  /* 0x0000000000007941 */ /* 0x000fea0003800000 */
.L_x_28:
[----:B------:R-:W-:Y:S01]  /*9c90*/  ULDC UR4, c[0x0][0xc] ;  /* 0x0000030000047ab9 */ /* 0x000fe20000000800 */
[----:B------:R-:W-:Y:S01]  /*9ca0*/  ULDC UR5, c[0x0][0x10] ;  /* 0x0000040000057ab9 */ /* 0x000fe20000000800 */
[----:B0-----:R-:W0:Y:S01]  /*9cb0*/  LDC R3, c[0x0][0x14] ;  /* 0x00000500ff037b82 */ /* 0x001e220000000800 */
[----:B------:R-:W-:Y:S01]  /*9cc0*/  UIMAD.WIDE.U32 UR4, UR4, UR5, URZ ;  /* 0x00000005040472a5 */ /* 0x000fe2000f8e003f */
[----:B------:R-:W-:Y:S01]  /*9cd0*/  PRMT R0, RZ, 0x7610, R0 ;  /* 0x00007610ff007816 */ /* 0x000fe20000000000 */
[----:B----45:R-:W-:Y:S02]  /*9ce0*/  IMAD.MOV.U32 R152, RZ, RZ, -0x1 ;  /* 0xffffffffff987424 */ /* 0x030fe400078e00ff */
[----:B------:R-:W-:Y:S02]  /*9cf0*/  IMAD.MOV.U32 R23, RZ, RZ, -0x1 ;  /* 0xffffffffff177424 */ /* 0x000fe400078e00ff */
[----:B0-----:R-:W-:-:S04]  /*9d00*/  IMAD.WIDE.U32 R16, R3, UR4, R16 ;  /* 0x0000000403107c25 */ /* 0x001fc8000f8e0010 */
[----:B------:R-:W-:Y:S01]  /*9d10*/  IMAD R3, R3, UR5, RZ ;  /* 0x0000000503037c24 */ /* 0x000fe2000f8e02ff */
[----:B------:R-:W-:Y:S02]  /*9d20*/  ULDC.64 UR4, c[0x0][0x650] ;  /* 0x0001940000047ab9 */ /* 0x000fe40000000a00 */
[----:B------:R-:W-:Y:S01]  /*9d30*/  ISETP.GE.U32.AND P0, PT, R16, UR4, PT ;  /* 0x0000000410007c0c */ /* 0x000fe2000bf06070 */
[----:B------:R-:W-:-:S05]  /*9d40*/  IMAD.IADD R17, R17, 0x1, R3 ;  /* 0x0000000111117824 */ /* 0x000fca00078e0203 */
[----:B------:R-:W-:-:S13]  /*9d50*/  ISETP.GE.U32.AND.EX P0, PT, R17, UR5, PT, P0 ;  /* 0x0000000511007c0c */ /* 0x000fda000bf06100 */
[----:B------:R-:W-:Y:S05]  /*9d60*/  @P0 BRA `(.L_x_283) ;  /* 0x0000000400640947 */ /* 0x000fea0003800000 */
[----:B------:R-:W0:Y:S01]  /*9d70*/  S2R R12, SR_CTAID.X ;  /* 0x00000000000c7919 */ /* 0x000e220000002500 */
[----:B------:R-:W4:Y:S01]  /*9d80*/  LDC.64 R10, c[0x0][0x628] ;  /* 0x00018a00ff0a7b82 */ /* 0x000f220000000a00 */
[----:B------:R-:W-:Y:S01]  /*9d90*/  ULDC UR4, c[0x0][0x150] ;  /* 0x0000540000047ab9 */ /* 0x000fe20000000800 */
[----:B-123--:R-:W-:Y:S01]  /*9da0*/  IMAD.MOV.U32 R8, RZ, RZ, R16 ;  /* 0x000000ffff087224 */ /* 0x00efe200078e0010 */
[----:B------:R-:W1:Y:S01]  /*9db0*/  S2R R24, SR_CTAID.Y ;  /* 0x0000000000187919 */ /* 0x000e620000002600 */
[----:B------:R-:W-:-:S04]  /*9dc0*/  IMAD.MOV.U32 R9, RZ, RZ, R17 ;  /* 0x000000ffff097224 */ /* 0x000fc800078e0011 */
[----:B------:R-:W2:Y:S08]  /*9dd0*/  LDC R21, c[0x0][0x144] ;  /* 0x00005100ff157b82 */ /* 0x000eb00000000800 */
[----:B------:R-:W3:Y:S08]  /*9de0*/  LDC R0, c[0x0][0x630] ;  /* 0x00018c00ff007b82 */ /* 0x000ef00000000800 */
[----:B------:R-:W1:Y:S01]  /*9df0*/  LDC.64 R14, c[0x0][0x620] ;  /* 0x00018800ff0e7b82 */ /* 0x000e620000000a00 */
[----:B----4-:R-:W-:-:S04]  /*9e00*/  ISETP.NE.U32.AND P0, PT, R10, RZ, PT ;  /* 0x000000ff0a00720c */ /* 0x010fc80003f05070 */
[----:B------:R-:W-:Y:S02]  /*9e10*/  ISETP.NE.AND.EX P0, PT, R11, RZ, PT, P0 ;  /* 0x000000ff0b00720c */ /* 0x000fe40003f05300 */
[----:B0-----:R-:W-:-:S05]  /*9e20*/  I2FP.F32.U32 R3, R12 ;  /* 0x0000000c00037245 */ /* 0x001fca0000201000 */
[----:B------:R-:W-:-:S04]  /*9e30*/  FMUL R3, R3, UR4 ;  /* 0x0000000403037c20 */ /* 0x000fc80008400000 */
[----:B------:R0:W4:Y:S02]  /*9e40*/  F2I.U32.TRUNC.NTZ R20, R3 ;  /* 0x0000000300147305 */ /* 0x000124000020f000 */
[----:B--23--:R-:W-:Y:S05]  /*9e50*/  @!P0 BRA `(.L_x_284) ;  /* 0x0000000000288947 */ /* 0x00cfea0003800000 */
[----:B0-----:R-:W0:Y:S02]  /*9e60*/  LDC R3, c[0x0][0x634] ;  /* 0x00018d00ff037b82 */ /* 0x001e240000000800 */
        /* <DEDUP_REMOVED lines=9> */
.L_x_284:
[----:B------:R-:W2:Y:S01]  /*9f00*/  LDC.64 R30, c[0x0][0x640] ;  /* 0x00019000ff1e7b82 */ /* 0x000ea20000000a00 */
[-CC-:B------:R-:W-:Y:S01]  /*9f10*/  SHF.R.U64 R23, R8, R0.reuse, R9.reuse ;  /* 0x0000000008177219 */ /* 0x180fe20000001209 */
[----:B----4-:R-:W-:Y:S01]  /*9f20*/  IMAD.MOV R20, RZ, RZ, -R20 ;  /* 0x000000ffff147224 */ /* 0x010fe200078e0a14 */
[----:B------:R-:W-:Y:S01]  /*9f30*/  SHF.R.U32.HI R0, RZ, R0, R9 ;  /* 0x00000000ff007219 */ /* 0x000fe20000011609 */
[----:B------:R-:W-:Y:S01]  /*9f40*/  ULDC UR4, c[0x0][0x154] ;  /* 0x0000550000047ab9 */ /* 0x000fe20000000800 */
[----:B0-----:R-:W-:Y:S01]  /*9f50*/  IADD3 R3, P0, RZ, -R23, RZ ;  /* 0x80000017ff037210 */ /* 0x001fe20007f1e0ff */
[----:B------:R-:W-:Y:S02]  /*9f60*/  IMAD R26, R21, R20, R12 ;  /* 0x00000014151a7224 */ /* 0x000fe400078e020c */
[----:B------:R-:W0:Y:S01]  /*9f70*/  LDC R6, c[0x0][0x618] ;  /* 0x00018600ff067b82 */ /* 0x000e220000000800 */
[----:B------:R-:W-:Y:S02]  /*9f80*/  IMAD.MOV.U32 R7, RZ, RZ, 0x1 ;  /* 0x00000001ff077424 */ /* 0x000fe400078e00ff */
[----:B------:R-:W-:-:S04]  /*9f90*/  IMAD.X R5, RZ, RZ, ~R0, P0 ;  /* 0x000000ffff057224 */ /* 0x000fc800000e0e00 */
[-C--:B-1----:R-:W-:Y:S01]  /*9fa0*/  IMAD R0, R5, R14.reuse, RZ ;  /* 0x0000000e05007224 */ /* 0x082fe200078e02ff */
[----:B------:R-:W1:Y:S01]  /*9fb0*/  LDC R8, c[0x0][0x608] ;  /* 0x00018200ff087b82 */ /* 0x000e620000000800 */
[----:B------:R-:W-:-:S04]  /*9fc0*/  IMAD.WIDE.U32 R4, R3, R14, R16 ;  /* 0x0000000e03047225 */ /* 0x000fc800078e0010 */
[----:B------:R-:W-:Y:S01]  /*9fd0*/  IMAD R3, R3, R15, R0 ;  /* 0x0000000f03037224 */ /* 0x000fe200078e0200 */
[----:B------:R-:W-:Y:S02]  /*9fe0*/  I2FP.F32.U32 R0, R24 ;  /* 0x0000001800007245 */ /* 0x000fe40000201000 */
[----:B------:R-:W3:Y:S01]  /*9ff0*/  LDC R28, c[0x0][0x658] ;  /* 0x00019600ff1c7b82 */ /* 0x000ee20000000800 */
[----:B------:R-:W-:Y:S01]  /*a000*/  IMAD.IADD R3, R5, 0x1, R3 ;  /* 0x0000000105037824 */ /* 0x000fe200078e0203 */
[----:B--2---:R-:W-:Y:S01]  /*a010*/  ISETP.NE.U32.AND P0, PT, R30, RZ, PT ;  /* 0x000000ff1e00720c */ /* 0x004fe20003f05070 */
[----:B------:R-:W-:Y:S01]  /*a020*/  FMUL R0, R0, UR4 ;  /* 0x0000000400007c20 */ /* 0x000fe20008400000 */
[----:B------:R-:W-:Y:S02]  /*a030*/  IMAD.MOV.U32 R5, RZ, RZ, -0x1 ;  /* 0xffffffffff057424 */ /* 0x000fe400078e00ff */
[----:B------:R-:W-:Y:S01]  /*a040*/  ISETP.NE.AND.EX P0, PT, R31, RZ, PT, P0 ;  /* 0x000000ff1f00720c */ /* 0x000fe20003f05300 */
[----:B------:R2:W4:Y:S01]  /*a050*/  F2I.U32.TRUNC.NTZ R13, R0 ;  /* 0x00000000000d7305 */ /* 0x000522000020f000 */
[----:B------:R-:W2:Y:S01]  /*a060*/  LDC R15, c[0x0][0x148] ;  /* 0x00005200ff0f7b82 */ /* 0x000ea20000000800 */
[----:B0-----:R-:W-:-:S02]  /*a070*/  SHF.R.U64 R12, R4, R6, R3 ;  /* 0x00000006040c7219 */ /* 0x001fc40000001203 */
[----:B------:R-:W-:-:S05]  /*a080*/  SHF.R.U32.HI R3, RZ, R6, R3 ;  /* 0x00000006ff037219 */ /* 0x000fca0000011603 */
[----:B------:R-:W0:Y:S01]  /*a090*/  LDC R20, c[0x0][0x600] ;  /* 0x00018000ff147b82 */ /* 0x000e220000000800 */
[-CC-:B-1----:R-:W-:Y:S02]  /*a0a0*/  SHF.R.U64 R10, R12, R8.reuse, R3.reuse ;  /* 0x000000080c0a7219 */ /* 0x182fe40000001203 */
[----:B------:R-:W-:-:S05]  /*a0b0*/  SHF.R.U32.HI R3, RZ, R8, R3 ;  /* 0x00000008ff037219 */ /* 0x000fca0000011603 */
[----:B------:R-:W1:Y:S01]  /*a0c0*/  LDC R21, c[0x0][0x648] ;  /* 0x00019200ff157b82 */ /* 0x000e620000000800 */
[-C--:B---3--:R-:W-:Y:S02]  /*a0d0*/  SHF.L.U32 R4, R5, R28.reuse, RZ ;  /* 0x0000001c05047219 */ /* 0x088fe400000006ff */
[-CC-:B------:R-:W-:Y:S02]  /*a0e0*/  SHF.R.U64 R14, R10, R28.reuse, R3.reuse ;  /* 0x0000001c0a0e7219 */ /* 0x180fe40000001203 */
[----:B------:R-:W-:Y:S02]  /*a0f0*/  SHF.R.U32.HI R5, RZ, R28, R3 ;  /* 0x0000001cff057219 */ /* 0x000fe40000011603 */
[----:B------:R-:W-:Y:S01]  /*a100*/  LOP3.LUT R153, RZ, R4, RZ, 0x33, !PT ;  /* 0x00000004ff997212 */ /* 0x000fe200078e33ff */
[----:B------:R-:W3:Y:S01]  /*a110*/  LDC R25, c[0x0][0x638] ;  /* 0x00018e00ff197b82 */ /* 0x000ee20000000800 */
[----:B------:R-:W-:Y:S01]  /*a120*/  SHF.L.U32 R28, R7, R28, RZ ;  /* 0x0000001c071c7219 */ /* 0x000fe200000006ff */
[----:B------:R-:W-:-:S06]  /*a130*/  IMAD.MOV.U32 R4, RZ, RZ, R14 ;  /* 0x000000ffff047224 */ /* 0x000fcc00078e000e */
[----:B------:R-:W0:Y:S01]  /*a140*/  LDC R27, c[0x0][0x610] ;  /* 0x00018400ff1b7b82 */ /* 0x000e220000000800 */
[----:B----4-:R-:W-:Y:S05]  /*a150*/  @!P0 BRA `(.L_x_285) ;  /* 0x0000000000288947 */ /* 0x010fea0003800000 */
[----:B------:R-:W4:Y:S02]  /*a160*/  LDC R3, c[0x0][0x64c] ;  /* 0x00019300ff037b82 */ /* 0x000f240000000800 */
[----:B----4-:R-:W-:-:S05]  /*a170*/  IADD3 R3, P0, R14, R3, RZ ;  /* 0x000000030e037210 */ /* 0x010fca0007f1e0ff */
        /* <DEDUP_REMOVED lines=8> */
.L_x_285:
[----:B------:R-:W-:Y:S01]  /*a200*/  ISETP.NE.AND P0, PT, R2, 0x1, PT ;  /* 0x000000010200780c */ /* 0x000fe20003f05270 */
[----:B------:R-:W-:Y:S01]  /*a210*/  IMAD.MOV R13, RZ, RZ, -R13 ;  /* 0x000000ffff0d7224 */ /* 0x000fe200078e0a0d */
[----:B-12---:R-:W-:Y:S01]  /*a220*/  SHF.R.U64 R0, R4, R21, R5 ;  /* 0x0000001504007219 */ /* 0x006fe20000001205 */
[----:B0-----:R-:W-:Y:S01]  /*a230*/  VIADD R5, R20, 0xffffffff ;  /* 0xffffffff14057836 */ /* 0x001fe20000000000 */
[----:B------:R-:W-:-:S03]  /*a240*/  LOP3.LUT R153, R10, R153, RZ, 0xc0, !PT ;  /* 0x000000990a997212 */ /* 0x000fc600078ec0ff */
[----:B------:R-:W-:Y:S01]  /*a250*/  IMAD.MOV R3, RZ, RZ, -R0 ;  /* 0x000000ffff037224 */ /* 0x000fe200078e0a00 */
[----:B------:R-:W-:Y:S01]  /*a260*/  LOP3.LUT R5, R12, R5, RZ, 0xc0, !PT ;  /* 0x000000050c057212 */ /* 0x000fe200078ec0ff */
[----:B------:R-:W-:Y:S02]  /*a270*/  IMAD R153, R28, R0, R153 ;  /* 0x000000001c997224 */ /* 0x000fe400078e0299 */
[----:B---3--:R-:W-:Y:S02]  /*a280*/  IMAD R0, R3, R25, R14 ;  /* 0x0000001903007224 */ /* 0x008fe400078e020e */
[----:B------:R-:W-:Y:S02]  /*a290*/  @P0 IMAD R26, R15, R13, R24 ;  /* 0x0000000d0f1a0224 */ /* 0x000fe400078e0218 */
[----:B------:R-:W-:Y:S02]  /*a2a0*/  IMAD R4, R0, R20, R5 ;  /* 0x0000001400047224 */ /* 0x000fe400078e0205 */
[----:B------:R-:W-:-:S02]  /*a2b0*/  IMAD R153, R153, R27, R26 ;  /* 0x0000001b99997224 */ /* 0x000fc400078e021a */
[----:B------:R-:W-:-:S03]  /*a2c0*/  IMAD.MOV.U32 R3, RZ, RZ, 0x1 ;  /* 0x00000001ff037424 */ /* 0x000fc600078e00ff */
[----:B------:R-:W-:Y:S02]  /*a2d0*/  SEL R152, R4, R153, !P0 ;  /* 0x0000009904987207 */ /* 0x000fe40004000000 */
[----:B------:R-:W-:Y:S02]  /*a2e0*/  PRMT R0, R3, 0x7610, R0 ;  /* 0x0000761003007816 */ /* 0x000fe40000000000 */
[----:B------:R-:W-:-:S07]  /*a2f0*/  SEL R153, R153, R4, !P0 ;  /* 0x0000000499997207 */ /* 0x000fce0004000000 */
.L_x_283:
[----:B------:R-:W-:-:S13]  /*a300*/  LOP3.LUT P0, RZ, R0, 0xff, RZ, 0xc0, !PT ;  /* 0x000000ff00ff7812 */ /* 0x000fda000780c0ff */
[----:B------:R-:W-:Y:S05]  /*a310*/  @P0 BRA `(.L_x_286) ;  /* 0xffffff6800f40947 */ /* 0x000fea000383ffff */
[----:B------:R-:W-:Y:S05]  /*a320*/  EXIT ;  /* 0x000000000000794d */ /* 0x000fea0003800000 */
.L_x_3:
[----:B0-----:R-:W-:Y:S01]  /*a330*/  ULDC.64 UR4, c[0x0][0x650] ;  /* 0x0001940000047ab9 */ /* 0x001fe20000000a00 */
        /* <DEDUP_REMOVED lines=25> */
.L_x_288:
[--C-:B------:R-:W-:Y:S01]  /*a4d0*/  SHF.R.U64 R12, R10, R14, R11.reuse ;  /* 0x0000000e0a0c7219 */ /* 0x100fe2000000120b */
[----:B------:R-:W0:Y:S01]  /*a4e0*/  LDC R22, c[0x0][0x618] ;  /* 0x00018600ff167b82 */ /* 0x000e220000000800 */
[----:B------:R-:W-:Y:S01]  /*a4f0*/  I2FP.F32.U32 R6, R4 ;  /* 0x0000000400067245 */ /* 0x000fe20000201000 */
[----:B------:R-:W-:Y:S01]  /*a500*/  ULDC UR4, c[0x0][0x150] ;  /* 0x0000540000047ab9 */ /* 0x000fe20000000800 */
[----:B------:R-:W-:Y:S02]  /*a510*/  SHF.R.U32.HI R5, RZ, R14, R11 ;  /* 0x0000000eff057219 */ /* 0x000fe4000001160b */
[----:B------:R-:W-:Y:S01]  /*a520*/  IADD3 R9, P0, RZ, -R12, RZ ;  /* 0x8000000cff097210 */ /* 0x000fe20007f1e0ff */
[----:B------:R-:W-:Y:S01]  /*a530*/  FMUL R11, R6, UR4 ;  /* 0x00000004060b7c20 */ /* 0x000fe20008400000 */
[----:B------:R-:W-:Y:S01]  /*a540*/  ULDC UR4, c[0x0][0x154] ;  /* 0x0000550000047ab9 */ /* 0x000fe20000000800 */
[----:B------:R-:W1:Y:S02]  /*a550*/  LDC.64 R24, c[0x0][0x640] ;  /* 0x00019000ff187b82 */ /* 0x000e640000000a00 */
[----:B------:R-:W-:-:S02]  /*a560*/  IMAD.X R5, RZ, RZ, ~R5, P0 ;  /* 0x000000ffff057224 */ /* 0x000fc400000e0e05 */
[----:B------:R-:W2:Y:S01]  /*a570*/  F2I.U32.TRUNC.NTZ R11, R11 ;  /* 0x0000000b000b7305 */ /* 0x000ea2000020f000 */
[----:B------:R-:W-:-:S03]  /*a580*/  IMAD.WIDE.U32 R6, R9, R20, R16 ;  /* 0x0000001409067225 */ /* 0x000fc600078e0010 */
[----:B------:R-:W3:Y:S01]  /*a590*/  LDC R13, c[0x0][0x144] ;  /* 0x00005100ff0d7b82 */ /* 0x000ee20000000800 */
[----:B------:R-:W-:-:S04]  /*a5a0*/  IMAD R8, R5, R20, RZ ;  /* 0x0000001405087224 */ /* 0x000fc800078e02ff */
[----:B------:R-:W-:Y:S02]  /*a5b0*/  IMAD R5, R9, R21, R8 ;  /* 0x0000001509057224 */ /* 0x000fe400078e0208 */
[----:B------:R-:W-:Y:S01]  /*a5c0*/  IMAD.MOV.U32 R8, RZ, RZ, -0x1 ;  /* 0xffffffffff087424 */ /* 0x000fe200078e00ff */
[----:B------:R-:W4:Y:S01]  /*a5d0*/  LDC R14, c[0x0][0x608] ;  /* 0x00018200ff0e7b82 */ /* 0x000f220000000800 */
[----:B------:R-:W-:Y:S01]  /*a5e0*/  IMAD.IADD R5, R7, 0x1, R5 ;  /* 0x0000000107057824 */ /* 0x000fe200078e0205 */
[----:B------:R-:W-:-:S04]  /*a5f0*/  I2FP.F32.U32 R7, R3 ;  /* 0x0000000300077245 */ /* 0x000fc80000201000 */
[-C--:B0-----:R-:W-:Y:S01]  /*a600*/  SHF.R.U64 R10, R6, R22.reuse, R5 ;  /* 0x00000016060a7219 */ /* 0x081fe20000001205 */
[----:B--2---:R-:W-:Y:S01]  /*a610*/  IMAD.MOV R6, RZ, RZ, -R11 ;  /* 0x000000ffff067224 */ /* 0x004fe200078e0a0b */
[----:B------:R-:W0:Y:S01]  /*a620*/  LDC R9, c[0x0][0x658] ;  /* 0x00019600ff097b82 */ /* 0x000e220000000800 */
[----:B-1----:R-:W-:Y:S01]  /*a630*/  ISETP.NE.U32.AND P0, PT, R24, RZ, PT ;  /* 0x000000ff1800720c */ /* 0x002fe20003f05070 */
[----:B------:R-:W-:Y:S01]  /*a640*/  FMUL R7, R7, UR4 ;  /* 0x0000000407077c20 */ /* 0x000fe20008400000 */
[----:B------:R-:W-:Y:S02]  /*a650*/  SHF.R.U32.HI R5, RZ, R22, R5 ;  /* 0x00000016ff057219 */ /* 0x000fe40000011605 */
[----:B------:R-:W-:-:S03]  /*a660*/  ISETP.NE.AND.EX P0, PT, R25, RZ, PT, P0 ;  /* 0x000000ff1900720c */ /* 0x000fc60003f05300 */
[----:B------:R-:W1:Y:S01]  /*a670*/  LDC R20, c[0x0][0x148] ;  /* 0x00005200ff147b82 */ /* 0x000e620000000800 */
[----:B---3--:R-:W-:Y:S02]  /*a680*/  IMAD R23, R13, R6, R4 ;  /* 0x000000060d177224 */ /* 0x008fe400078e0204 */
[----:B------:R-:W-:-:S05]  /*a690*/  IMAD.MOV.U32 R6, RZ, RZ, 0x1 ;  /* 0x00000001ff067424 */ /* 0x000fca00078e00ff */
[----:B------:R-:W2:Y:S01]  /*a6a0*/  LDC R21, c[0x0][0x600] ;  /* 0x00018000ff157b82 */ /* 0x000ea20000000800 */
[-CC-:B----4-:R-:W-:Y:S02]  /*a6b0*/  SHF.R.U64 R13, R10, R14.reuse, R5.reuse ;  /* 0x0000000e0a0d7219 */ /* 0x190fe40000001205 */
[----:B------:R-:W-:Y:S02]  /*a6c0*/  SHF.R.U32.HI R4, RZ, R14, R5 ;  /* 0x0000000eff047219 */ /* 0x000fe40000011605 */
[----:B------:R3:W4:Y:S03]  /*a6d0*/  F2I.U32.TRUNC.NTZ R14, R7 ;  /* 0x00000007000e7305 */ /* 0x000726000020f000 */
[----:B------:R-:W1:Y:S01]  /*a6e0*/  LDC R26, c[0x0][0x648] ;  /* 0x00019200ff1a7b82 */ /* 0x000e620000000800 */
[-C--:B0-----:R-:W-:Y:S02]  /*a6f0*/  SHF.R.U64 R15, R13, R9.reuse, R4 ;  /* 0x000000090d0f7219 */ /* 0x081fe40000001204 */
[----:B------:R-:W-:-:S02]  /*a700*/  SHF.L.U32 R8, R8, R9, RZ ;  /* 0x0000000908087219 */ /* 0x000fc400000006ff */
[-C--:B------:R-:W-:Y:S01]  /*a710*/  SHF.R.U32.HI R5, RZ, R9.reuse, R4 ;  /* 0x00000009ff057219 */ /* 0x080fe20000011604 */
[----:B------:R-:W-:Y:S01]  /*a720*/  IMAD.MOV.U32 R4, RZ, RZ, R15 ;  /* 0x000000ffff047224 */ /* 0x000fe200078e000f */
[----:B------:R-:W-:Y:S01]  /*a730*/  SHF.L.U32 R22, R6, R9, RZ ;  /* 0x0000000906167219 */ /* 0x000fe200000006ff */
[----:B------:R-:W0:Y:S01]  /*a740*/  LDC R27, c[0x0][0x638] ;  /* 0x00018e00ff1b7b82 */ /* 0x000e220000000800 */
[----:B------:R-:W-:-:S07]  /*a750*/  LOP3.LUT R28, RZ, R8, RZ, 0x33, !PT ;  /* 0x00000008ff1c7212 */ /* 0x000fce00078e33ff */
        /* <DEDUP_REMOVED lines=12> */
.L_x_289:
[----:B------:R-:W-:Y:S01]  /*a820*/  ISETP.NE.AND P0, PT, R2, 0x1, PT ;  /* 0x000000010200780c */ /* 0x000fe20003f05270 */
[----:B--2---:R-:W-:Y:S01]  /*a830*/  VIADD R7, R21, 0xffffffff ;  /* 0xffffffff15077836 */ /* 0x004fe20000000000 */
[----:B-1----:R-:W-:Y:S01]  /*a840*/  SHF.R.U64 R5, R4, R26, R5 ;  /* 0x0000001a04057219 */ /* 0x002fe20000001205 */
[----:B------:R-:W-:Y:S01]  /*a850*/  IMAD.MOV R14, RZ, RZ, -R14 ;  /* 0x000000ffff0e7224 */ /* 0x000fe200078e0a0e */
[----:B------:R-:W-:Y:S01]  /*a860*/  LOP3.LUT R4, R13, R28, RZ, 0xc0, !PT ;  /* 0x0000001c0d047212 */ /* 0x000fe200078ec0ff */
[----:B------:R-:W-:Y:S01]  /*a870*/  IMAD.MOV.U32 R8, RZ, RZ, R12 ;  /* 0x000000ffff087224 */ /* 0x000fe200078e000c */
[----:B------:R-:W-:Y:S01]  /*a880*/  LOP3.LUT R10, R10, R7, RZ, 0xc0, !PT ;  /* 0x000000070a0a7212 */ /* 0x000fe200078ec0ff */
[----:B------:R-:W-:Y:S02]  /*a890*/  IMAD.MOV R6, RZ, RZ, -R5 ;  /* 0x000000ffff067224 */ /* 0x000fe400078e0a05 */
[----:B------:R-:W-:-:S04]  /*a8a0*/  IMAD R4, R22, R5, R4 ;  /* 0x0000000516047224 */ /* 0x000fc800078e0204 */
[----:B------:R-:W-:Y:S02]  /*a8b0*/  @P0 IMAD R23, R20, R14, R3 ;  /* 0x0000000e14170224 */ /* 0x000fe400078e0203 */
[----:B0-----:R-:W-:Y:S02]  /*a8c0*/  IMAD R3, R6, R27, R15 ;  /* 0x0000001b06037224 */ /* 0x001fe400078e020f */
[----:B------:R-:W-:Y:S02]  /*a8d0*/  IMAD R7, R4, R29, R23 ;  /* 0x0000001d04077224 */ /* 0x000fe400078e0217 */
[----:B------:R-:W-:Y:S02]  /*a8e0*/  IMAD R4, R3, R21, R10 ;  /* 0x0000001503047224 */ /* 0x000fe400078e020a */
[----:B------:R-:W-:-:S03]  /*a8f0*/  IMAD.MOV.U32 R6, RZ, RZ, 0x1 ;  /* 0x00000001ff067424 */ /* 0x000fc600078e00ff */
[----:B------:R-:W-:Y:S02]  /*a900*/  SEL R9, R4, R7, !P0 ;  /* 0x0000000704097207 */ /* 0x000fe40004000000 */
[----:B------:R-:W-:-:S07]  /*a910*/  SEL R7, R7, R4, !P0 ;  /* 0x0000000407077207 */ /* 0x000fce0004000000 */
.L_x_287:
[----:B------:R-:W-:-:S08]  /*a920*/  NOP ;  /* 0x0000000000007918 */ /* 0x000fd00000000000 */
[----:B------:R-:W0:-:S00]  /*a930*/  USETMAXREG.DEALLOC.CTAPOOL 0x28 ;  /* 0x00000028000079c8 */ /* 0x000e0000080e0500 */
[----:B0-----:R-:W-:-:S13]  /*a940*/  ISETP.NE.AND P0, PT, R0, RZ, PT ;  /* 0x000000ff0000720c */ /* 0x001fda0003f05270 */
[----:B------:R-:W-:Y:S05]  /*a950*/  @P0 EXIT ;  /* 0x000000000000094d */ /* 0x000fea0003800000 */
[----:B------:R-:W-:Y:S01]  /*a960*/  LOP3.LUT P0, RZ, R6, 0xff, RZ, 0xc0, !PT ;  /* 0x000000ff06ff7812 */ /* 0x000fe2000780c0ff */
[----:B------:R-:W-:Y:S02]  /*a970*/  IMAD.MOV.U32 R3, RZ, RZ, 0x1 ;  /* 0x00000001ff037424 */ /* 0x000fe400078e00ff */
[----:B------:R-:W-:-:S10]  /*a980*/  IMAD.MOV.U32 R0, RZ, RZ, RZ ;  /* 0x000000ffff007224 */ /* 0x000fd400078e00ff */
[----:B------:R-:W-:Y:S05]  /*a990*/  @!P0 BRA `(.L_x_290) ;  /* 0x0000000c00648947 */ /* 0x000fea0003800000 */
[----:B------:R-:W0:Y:S01]  /*a9a0*/  LDC R0, c[0x0][0x28c] ;  /* 0x0000a300ff007b82 */ /* 0x000e220000000800 */
[----:B------:R-:W-:Y:S01]  /*a9b0*/  ULDC UR5, c[0x0][0x658] ;  /* 0x0001960000057ab9 */ /* 0x000fe20000000800 */
[----:B------:R-:W-:Y:S01]  /*a9c0*/  UMOV UR7, 0xffffffff ;  /* 0xffffffff00077882 */ /* 0x000fe20000000000 */
[----:B------:R-:W-:Y:S01]  /*a9d0*/  ULDC UR6, c[0x0][0xc] ;  /* 0x0000030000067ab9 */ /* 0x000fe20000000800 */
[----:B------:R-:W-:Y:S01]  /*a9e0*/  USHF.L.U32 UR9, UR7, UR5, URZ ;  /* 0x0000000507097299 */ /* 0x000fe2000800063f */
[C---:B------:R-:W-:Y:S01]  /*a9f0*/  LOP3.LUT P2, RZ, R18.reuse, 0x7f, RZ, 0xc0, !PT ;  /* 0x0000007f12ff7812 */ /* 0x040fe2000784c0ff */
[----:B------:R-:W-:Y:S01]  /*aa00*/  UMOV UR8, 0x1 ;  /* 0x0000000100087882 */ /* 0x000fe20000000000 */
[----:B------:R-:W-:Y:S01]  /*aa10*/  ULDC UR7, c[0x0][0x10] ;  /* 0x0000040000077ab9 */ /* 0x000fe20000000800 */
[----:B------:R-:W-:Y:S01]  /*aa20*/  LOP3.LUT P0, RZ, R18, 0x1f, RZ, 0xc0, !PT ;  /* 0x0000001f12ff7812 */ /* 0x000fe2000780c0ff */
[----:B------:R-:W-:Y:S01]  /*aa30*/  UIMAD.WIDE.U32 UR6, UR6, UR7, URZ ;  /* 0x00000007060672a5 */ /* 0x000fe2000f8e003f */
[----:B------:R-:W-:Y:S01]  /*aa40*/  BSSY B0, `(.L_x_290) ;  /* 0x00000ce000007945 */ /* 0x000fe20003800000 */
[----:B------:R-:W-:Y:S01]  /*aa50*/  USHF.L.U32 UR5, UR8, UR5, URZ ;  /* 0x0000000508057299 */ /* 0x000fe2000800063f */
[----:B------:R-:W-:Y:S01]  /*aa60*/  IMAD.MOV.U32 R11, RZ, RZ, 0x1 ;  /* 0x00000001ff0b7424 */ /* 0x000fe200078e00ff */
[----:B------:R-:W-:Y:S01]  /*aa70*/  LOP3.LUT R18, R19, 0x2, RZ, 0xfc, !PT ;  /* 0x0000000213127812 */ /* 0x000fe200078efcff */
[----:B------:R-:W-:Y:S01]  /*aa80*/  ULDC UR8, c[0x0][0x14] ;  /* 0x0000050000087ab9 */ /* 0x000fe20000000800 */
[----:B------:R-:W-:Y:S01]  /*aa90*/  PLOP3.LUT P0, PT, P0, P2, PT, 0x8a, 0x0 ;  /* 0x000000000000781c */ /* 0x000fe20000705172 */
[----:B------:R-:W-:-:S02]  /*aaa0*/  UIMAD.WIDE.U32 UR30, UR6, UR8, URZ ;  /* 0x00000008061e72a5 */ /* 0x000fc4000f8e003f */
[----:B------:R-:W-:Y:S01]  /*aab0*/  UIMAD UR7, UR7, UR8, URZ ;  /* 0x00000008070772a4 */ /* 0x000fe2000f8e023f */
[----:B------:R-:W-:Y:S01]  /*aac0*/  ULDC UR4, c[0x0][0x600] ;  /* 0x0001800000047ab9 */ /* 0x000fe20000000800 */
[----:B------:R-:W-:Y:S02]  /*aad0*/  ULOP3.LUT UR6, URZ, UR9, URZ, 0x33, !UPT ;  /* 0x000000093f067292 */ /* 0x000fe4000f8e333f */
[----:B------:R-:W-:Y:S01]  /*aae0*/  UIADD3 UR4, UR4, -0x1, URZ ;  /* 0xffffffff04047890 */ /* 0x000fe2000fffe03f */
[----:B0-----:R-:W-:Y:S01]  /*aaf0*/  VIADD R0, R0, 0x7f ;  /* 0x0000007f00007836 */ /* 0x001fe20000000000 */
[----:B------:R-:W-:Y:S01]  /*ab00*/  UIADD3 UR7, UR31, UR7, URZ ;  /* 0x000000071f077290 */ /* 0x000fe2000fffe03f */
[----:B------:R-:W-:-:S03]  /*ab10*/  ULDC.64 UR38, c[0x0][0x198] ;  /* 0x0000660000267ab9 */ /* 0x000fc60000000a00 */
[----:B------:R-:W-:-:S04]  /*ab20*/  SHF.R.S32.HI R3, RZ, 0x1f, R0 ;  /* 0x0000001fff037819 */ /* 0x000fc80000011400 */
[----:B------:R-:W-:Y:S01]  /*ab30*/  LEA.HI R3, R3, R0, RZ, 0x7 ;  /* 0x0000000003037211 */ /* 0x000fe200078f38ff */
[----:B------:R-:W-:-:S03]  /*ab40*/  IMAD.MOV.U32 R0, RZ, RZ, RZ ;  /* 0x000000ffff007224 */ /* 0x000fc600078e00ff */
[----:B------:R-:W-:Y:S01]  /*ab50*/  SHF.R.S32.HI R13, RZ, 0x7, R3 ;  /* 0x00000007ff0d7819 */ /* 0x000fe20000011403 */
[----:B------:R-:W-:-:S04]  /*ab60*/  IMAD.MOV.U32 R3, RZ, RZ, 0x1 ;  /* 0x00000001ff037424 */ /* 0x000fc800078e00ff */
[----:B------:R-:W-:-:S07]  /*ab70*/  VIADD R10, R13, 0x1 ;  /* 0x000000010d0a7836 */ /* 0x000fce0000000000 */
.L_x_302:
[----:B------:R-:W-:-:S03]  /*ab80*/  UMOV UR8, 0xffffffff ;  /* 0xffffffff00087882 */ /* 0x000fc60000000000 */
[----:B------:R-:W-:Y:S05]  /*ab90*/  BRA.DIV UR8, `(.L_x_291) ;  /* 0x0000000e08887947 */ /* 0x000fea000b800000 */
[----:B------:R-:W-:-:S13]  /*aba0*/  ELECT P6, URZ, PT ;  /* 0x00000000003f782f */ /* 0x000fda00038c0000 */
.L_x_311:
[----:B------:R-:W0:Y:S01]  /*abb0*/  LDC R4, c[0x0][0x28c] ;  /* 0x0000a300ff047b82 */ /* 0x000e220000000800 */
[----:B------:R-:W-:Y:S01]  /*abc0*/  BSSY B1, `(.L_x_292) ;  /* 0x0000043000017945 */ /* 0x000fe20003800000 */
[----:B0-----:R-:W-:-:S13]  /*abd0*/  ISETP.LT.OR P6, PT, R4, 0x1, !P6 ;  /* 0x000000010400780c */ /* 0x001fda00077c1670 */
[----:B------:R-:W-:Y:S05]  /*abe0*/  @P6 BRA `(.L_x_293) ;  /* 0x0000000400006947 */ /* 0x000fea0003800000 */
[----:B------:R-:W-:Y:S02]  /*abf0*/  IMAD.SHL.U32 R14, R7, 0x80, RZ ;  /* 0x00000080070e7824 */ /* 0x000fe400078e00ff */
[----:B------:R-:W-:Y:S02]  /*ac00*/  IMAD.SHL.U32 R15, R9, 0x100, RZ ;  /* 0x00000100090f7824 */ /* 0x000fe400078e00ff */
[----:B------:R-:W-:Y:S02]  /*ac10*/  IMAD.MOV.U32 R20, RZ, RZ, RZ ;  /* 0x000000ffff147224 */ /* 0x000fe400078e00ff */
[----:B------:R-:W-:Y:S02]  /*ac20*/  IMAD.MOV.U32 R4, RZ, RZ, R10 ;  /* 0x000000ffff047224 */ /* 0x000fe400078e000a */
[----:B------:R-:W-:Y:S02]  /*ac30*/  IMAD.MOV.U32 R5, RZ, RZ, R3 ;  /* 0x000000ffff057224 */ /* 0x000fe400078e0003 */
[----:B------:R-:W-:-:S07]  /*ac40*/  IMAD.MOV.U32 R6, RZ, RZ, R0 ;  /* 0x000000ffff067224 */ /* 0x000fce00078e0000 */
.L_x_297:
[----:B------:R-:W0:Y:S01]  /*ac50*/  S2R R12, SR_CgaCtaId ;  /* 0x00000000000c7919 */ /* 0x000e220000008800 */
[----:B------:R-:W-:Y:S01]  /*ac60*/  MOV R7, 0x400 ;  /* 0x0000040000077802 */ /* 0x000fe20000000f00 */
[----:B------:R-:W1:Y:S03]  /*ac70*/  @!P2 LDC R9, c[0x0][0x500] ;  /* 0x00014000ff09ab82 */ /* 0x000e660000000800 */
[----:B0-----:R-:W-:Y:S02]  /*ac80*/  LEA R21, R12, R7, 0x18 ;  /* 0x000000070c157211 */ /* 0x001fe400078ec0ff */
[----:B------:R-:W-:-:S03]  /*ac90*/  SHF.L.U32 R7, R5, 0x1f, RZ ;  /* 0x0000001f05077819 */ /* 0x000fc600000006ff */
[----:B------:R-:W-:-:S04]  /*aca0*/  IMAD R12, R6, 0x8, R21 ;  /* 0x00000008060c7824 */ /* 0x000fc800078e0215 */
[----:B------:R-:W0:Y:S02]  /*acb0*/  SYNCS.PHASECHK.TRANS64.TRYWAIT P1, [R12+URZ+0x10], R7 ;  /* 0x000010070c0075a7 */ /* 0x000e24000802017f */
[----:B01----:R-:W-:Y:S05]  /*acc0*/  @!P1 BRA `(.L_x_294) ;  /* 0x0000000c005c9947 */ /* 0x003fea0003800000 */
.L_x_312:
[----:B0-----:R-:W-:Y:S01]  /*acd0*/  PRMT R7, R18, 0x9910, RZ ;  /* 0x0000991012077816 */ /* 0x001fe200000000ff */
[----:B------:R0:W-:Y:S03]  /*ace0*/  @!P2 SYNCS.ARRIVE.TRANS64 RZ, [R12+URZ], R9 ;  /* 0x000000090cffa9a7 */ /* 0x0001e6000800003f */
[----:B------:R-:W-:-:S13]  /*acf0*/  ISETP.NE.AND P1, PT, R7, 0x2, PT ;  /* 0x000000020700780c */ /* 0x000fda0003f25270 */
[----:B0-----:R-:W-:Y:S05]  /*ad00*/  @P1 BRA `(.L_x_295) ;  /* 0x0000000000041947 */ /* 0x001fea0003800000 */
[----:B------:R-:W-:Y:S01]  /*ad10*/  BPT.TRAP 0x1 ;  /* 0x000000040000795c */ /* 0x000fe20000300000 */
.L_x_295:
[----:B------:R-:W-:Y:S05]  /*ad20*/  @P0 BRA `(.L_x_296) ;  /* 0x0000000000040947 */ /* 0x000fea0003800000 */
[----:B------:R-:W-:Y:S01]  /*ad30*/  BPT.TRAP 0x1 ;  /* 0x000000040000795c */ /* 0x000fe20000300000 */
.L_x_296:
[--C-:B------:R-:W-:Y:S01]  /*ad40*/  IMAD R7, R6, 0x8000, R21.reuse ;  /* 0x0000800006077824 */ /* 0x100fe200078e0215 */
[----:B------:R-:W-:Y:S01]  /*ad50*/  R2UR UR34, R20 ;  /* 0x00000000142272ca */ /* 0x000fe200000e0000 */
[----:B------:R-:W-:Y:S01]  /*ad60*/  IMAD R21, R6, 0x10000, R21 ;  /* 0x0001000006157824 */ /* 0x000fe200078e0215 */
[----:B------:R-:W-:Y:S01]  /*ad70*/  R2UR UR33, R12 ;  /* 0x000000000c2172ca */ /* 0x000fe200000e0000 */
[----:B------:R-:W-:Y:S01]  /*ad80*/  VIADD R4, R4, 0xffffffff ;  /* 0xffffffff04047836 */ /* 0x000fe20000000000 */
[----:B------:R-:W-:Y:S01]  /*ad90*/  R2UR UR24, R7 ;  /* 0x00000000071872ca */ /* 0x000fe200000e0000 */
[----:B------:R-:W-:Y:S01]  /*ada0*/  UIADD3 UR14, UP0, UR38, 0xf0, URZ ;  /* 0x000000f0260e7890 */ /* 0x000fe2000ff1e03f */
[----:B------:R-:W-:Y:S01]  /*adb0*/  R2UR UR8, R21 ;  /* 0x00000000150872ca */ /* 0x000fe200000e0000 */
[----:B------:R-:W-:Y:S01]  /*adc0*/  UIADD3 UR40, UP1, UR38, 0x1f0, URZ ;  /* 0x000001f026287890 */ /* 0x000fe2000ff3e03f */
[----:B------:R-:W-:Y:S01]  /*add0*/  R2UR UR36, R8 ;  /* 0x00000000082472ca */ /* 0x000fe200000e0000 */
[----:B------:R-:W-:Y:S01]  /*ade0*/  UIADD3.X UR15, URZ, UR39, URZ, UP0, !UPT ;  /* 0x000000273f0f7290 */ /* 0x000fe200087fe43f */
[----:B------:R-:W-:Y:S01]  /*adf0*/  R2UR UR35, R14 ;  /* 0x000000000e2372ca */ /* 0x000fe200000e0000 */
[----:B------:R-:W-:Y:S01]  /*ae00*/  UIADD3.X UR41, URZ, UR39, URZ, UP1, !UPT ;  /* 0x000000273f297290 */ /* 0x000fe20008ffe43f */
[----:B------:R-:W-:Y:S01]  /*ae10*/  R2UR UR19, R15 ;  /* 0x000000000f1372ca */ /* 0x000fe200000e0000 */
[----:B------:R-:W-:Y:S01]  /*ae20*/  UIADD3 UR26, UR34, 0x40, URZ ;  /* 0x00000040221a7890 */ /* 0x000fe2000fffe03f */
[----:B------:R-:W-:Y:S01]  /*ae30*/  ISETP.GT.AND P3, PT, R4, 0x1, PT ;  /* 0x000000010400780c */ /* 0x000fe20003f64270 */
[----:B------:R-:W-:Y:S01]  /*ae40*/  VIADD R6, R6, 0x1 ;  /* 0x0000000106067836 */ /* 0x000fe20000000000 */
[----:B------:R-:W-:Y:S01]  /*ae50*/  UMOV UR22, 0x0 ;  /* 0x0000000000167882 */ /* 0x000fe20000000000 */
[----:B------:R-:W-:Y:S01]  /*ae60*/  UIADD3 UR32, UR24, 0x100, URZ ;  /* 0x0000010018207890 */ /* 0x000fe2000fffe03f */
[----:B------:R-:W-:Y:S01]  /*ae70*/  VIADD R20, R20, 0x80 ;  /* 0x0000008014147836 */ /* 0x000fe20000000000 */
[----:B------:R-:W-:Y:S01]  /*ae80*/  UIADD3 UR24, UR24, 0x4100, URZ ;  /* 0x0000410018187890 */ /* 0x000fe2000fffe03f */
[----:B------:R-:W-:Y:S01]  /*ae90*/  ISETP.NE.AND P1, PT, R6, 0x2, PT ;  /* 0x000000020600780c */ /* 0x000fe20003f25270 */
[----:B------:R-:W-:-:S02]  /*aea0*/  UIADD3 UR16, UR8, 0x10100, URZ ;  /* 0x0001010008107890 */ /* 0x000fc4000fffe03f */
[----:B------:R-:W-:Y:S01]  /*aeb0*/  UIADD3 UR8, UR8, 0x18100, URZ ;  /* 0x0001810008087890 */ /* 0x000fe2000fffe03f */
[----:B------:R-:W-:Y:S01]  /*aec0*/  SEL R12, RZ, 0x1, P1 ;  /* 0x00000001ff0c7807 */ /* 0x000fe20000800000 */
[----:B------:R-:W-:Y:S01]  /*aed0*/  UMOV UR23, 0x10000000 ;  /* 0x1000000000177882 */ /* 0x000fe20000000000 */
[----:B------:R-:W-:Y:S01]  /*aee0*/  UMOV UR25, UR33 ;  /* 0x0000002100197c82 */ /* 0x000fe20008000000 */
[----:B------:R-:W-:Y:S01]  /*aef0*/  UMOV UR28, UR36 ;  /* 0x00000024001c7c82 */ /* 0x000fe20008000000 */
[----:B------:R-:W-:Y:S01]  /*af00*/  UMOV UR27, UR35 ;  /* 0x00000023001b7c82 */ /* 0x000fe20008000000 */
[----:B------:R-:W-:Y:S01]  /*af10*/  UMOV UR17, UR33 ;  /* 0x0000002100117c82 */ /* 0x000fe20008000000 */
[----:B------:R-:W-:Y:S01]  /*af20*/  UMOV UR18, UR34 ;  /* 0x0000002200127c82 */ /* 0x000fe20008000000 */
[----:B------:R-:W-:Y:S01]  /*af30*/  UMOV UR20, UR36 ;  /* 0x0000002400147c82 */ /* 0x000fe20008000000 */
[----:B------:R0:W-:Y:S01]  /*af40*/  UTMALDG.3D [UR32], [UR14], desc[UR22] ;  /* 0x000016200e0075b4 */ /* 0x0001e20008011000 */
[----:B------:R-:W-:Y:S01]  /*af50*/  UMOV UR9, UR33 ;  /* 0x0000002100097c82 */ /* 0x000fe20008000000 */
[----:B------:R-:W-:Y:S01]  /*af60*/  UMOV UR11, UR19 ;  /* 0x00000013000b7c82 */ /* 0x000fe20008000000 */
[----:B------:R-:W-:Y:S01]  /*af70*/  UMOV UR12, UR36 ;  /* 0x00000024000c7c82 */ /* 0x000fe20008000000 */
[----:B------:R-:W-:Y:S01]  /*af80*/  UMOV UR10, UR26 ;  /* 0x0000001a000a7c82 */ /* 0x000fe20008000000 */
[----:B------:R-:W-:-:S02]  /*af90*/  LOP3.LUT R5, R5, R12, RZ, 0x3c, !PT ;  /* 0x0000000c05057212 */ /* 0x000fc400078e3cff */
[----:B------:R-:W-:Y:S01]  /*afa0*/  SEL R6, R6, RZ, P1 ;  /* 0x000000ff06067207 */ /* 0x000fe20000800000 */
[----:B------:R0:W-:Y:S01]  /*afb0*/  UTMALDG.3D [UR24], [UR14], desc[UR22] ;  /* 0x000016180e0075b4 */ /* 0x0001e20008011000 */
[----:B------:R0:W-:Y:S01]  /*afc0*/  UTMALDG.3D [UR16], [UR40], desc[UR22] ;  /* 0x00001610280075b4 */ /* 0x0001e20008011000 */
[----:B------:R0:W-:Y:S02]  /*afd0*/  UTMALDG.3D [UR8], [UR40], desc[UR22] ;  /* 0x00001608280075b4 */ /* 0x0001e40008011000 */
[----:B0-----:R-:W-:Y:S05]  /*afe0*/  @P3 BRA `(.L_x_297) ;  /* 0xfffffffc00183947 */ /* 0x001fea000383ffff */
.L_x_293:
[----:B------:R-:W-:Y:S05]  /*aff0*/  BSYNC B1 ;  /* 0x0000000000017941 */ /* 0x000fea0003800000 */
.L_x_292:
[----:B------:R-:W-:Y:S01]  /*b000*/  LOP3.LUT P3, RZ, R11, 0xff, RZ, 0xc0, !PT ;  /* 0x000000ff0bff7812 */ /* 0x000fe2000786c0ff */
[----:B------:R-:W-:Y:S01]  /*b010*/  IMAD.IADD R0, R13, 0x1, R0 ;  /* 0x000000010d007824 */ /* 0x000fe200078e0200 */
[----:B------:R-:W-:Y:S01]  /*b020*/  IADD3 R16, P4, R16, UR30, RZ ;  /* 0x0000001e10107c10 */ /* 0x000fe2000ff9e0ff */
[----:B------:R-:W-:Y:S01]  /*b030*/  ULDC.64 UR8, c[0x0][0x650] ;  /* 0x0001940000087ab9 */ /* 0x000fe20000000a00 */
[----:B------:R-:W-:Y:S01]  /*b040*/  BSSY B1, `(.L_x_298) ;  /* 0x000006b000017945 */ /* 0x000fe20003800000 */
[----:B------:R-:W-:Y:S01]  /*b050*/  IMAD.MOV.U32 R7, RZ, RZ, -0x1 ;  /* 0xffffffffff077424 */ /* 0x000fe200078e00ff */
[----:B------:R-:W-:Y:S01]  /*b060*/  SHF.R.U32.HI R4, RZ, 0x1, R0 ;  /* 0x00000001ff047819 */ /* 0x000fe20000011600 */
[----:B------:R-:W-:Y:S01]  /*b070*/  IMAD.MOV.U32 R9, RZ, RZ, -0x1 ;  /* 0xffffffffff097424 */ /* 0x000fe200078e00ff */
[----:B------:R-:W-:Y:S01]  /*b080*/  ISETP.GT.U32.AND P1, PT, R0, 0x1, PT ;  /* 0x000000010000780c */ /* 0x000fe20003f24070 */
[----:B------:R-:W-:Y:S01]  /*b090*/  IMAD.MOV.U32 R8, RZ, RZ, -0x1 ;  /* 0xffffffffff087424 */ /* 0x000fe200078e00ff */
[----:B------:R-:W-:-:S02]  /*b0a0*/  LOP3.LUT R4, R4, 0x1, RZ, 0xc0, !PT ;  /* 0x0000000104047812 */ /* 0x000fc400078ec0ff */
[----:B------:R-:W-:Y:S01]  /*b0b0*/  ISETP.LT.U32.AND P1, PT, R13, 0x2, P1 ;  /* 0x000000020d00780c */ /* 0x000fe20000f21070 */
[----:B------:R-:W0:Y:S01]  /*b0c0*/  @P3 S2R R6, SR_CgaCtaId ;  /* 0x0000000000063919 */ /* 0x000e220000008800 */
[----:B------:R-:W-:Y:S02]  /*b0d0*/  @P3 MOV R5, 0x400 ;  /* 0x0000040000053802 */ /* 0x000fe40000000f00 */
[----:B------:R-:W-:Y:S02]  /*b0e0*/  IADD3.X R17, R17, UR7, RZ, P4, !PT ;  /* 0x0000000711117c10 */ /* 0x000fe4000a7fe4ff */
[----:B------:R-:W-:Y:S02]  /*b0f0*/  ISETP.GE.U32.AND P4, PT, R16, UR8, PT ;  /* 0x0000000810007c0c */ /* 0x000fe4000bf86070 */
[----:B------:R-:W-:Y:S02]  /*b100*/  LOP3.LUT R0, R0, 0x1, RZ, 0xc0, !PT ;  /* 0x0000000100007812 */ /* 0x000fe400078ec0ff */
[----:B------:R-:W-:-:S02]  /*b110*/  PRMT R11, RZ, 0x7610, R11 ;  /* 0x00007610ff0b7816 */ /* 0x000fc4000000000b */
[----:B0-----:R-:W-:-:S04]  /*b120*/  @P3 LEA R5, R6, R5, 0x18 ;  /* 0x0000000506053211 */ /* 0x001fc800078ec0ff */
[----:B------:R0:W-:Y:S01]  /*b130*/  @P3 SYNCS.ARRIVE.TRANS64.A1T0 RZ, [R5+URZ+0x38], RZ ;  /* 0x000038ff05ff39a7 */ /* 0x0001e2000810003f */
[----:B------:R-:W-:Y:S02]  /*b140*/  ISETP.NE.U32.AND P3, PT, R4, 0x1, PT ;  /* 0x000000010400780c */ /* 0x000fe40003f65070 */
[----:B------:R-:W-:Y:S02]  /*b150*/  SEL R4, RZ, 0x1, !P1 ;  /* 0x00000001ff047807 */ /* 0x000fe40004800000 */
[----:B------:R-:W-:Y:S02]  /*b160*/  ISETP.GE.U32.AND.EX P1, PT, R17, UR9, PT, P4 ;  /* 0x0000000911007c0c */ /* 0x000fe4000bf26140 */
[----:B------:R-:W-:-:S04]  /*b170*/  ISETP.GT.U32.AND P3, PT, R13, 0x1, !P3 ;  /* 0x000000010d00780c */ /* 0x000fc80005f64070 */
[----:B0-----:R-:W-:-:S04]  /*b180*/  SEL R5, RZ, 0x1, !P3 ;  /* 0x00000001ff057807 */ /* 0x001fc80005800000 */
[--C-:B------:R-:W-:Y:S02]  /*b190*/  LOP3.LUT R3, R5, R3, R4.reuse, 0x96, !PT ;  /* 0x0000000305037212 */ /* 0x100fe400078e9604 */
[----:B------:R-:W-:Y:S01]  /*b1a0*/  PRMT R4, RZ, 0x7610, R4 ;  /* 0x00007610ff047816 */ /* 0x000fe20000000004 */
[----:B------:R-:W-:Y:S06]  /*b1b0*/  @P1 BRA `(.L_x_299) ;  /* 0x00000004004c1947 */ /* 0x000fec0003800000 */
[----:B------:R-:W-:Y:S01]  /*b1c0*/  ULDC.64 UR8, c[0x0][0x628] ;  /* 0x00018a0000087ab9 */ /* 0x000fe20000000a00 */
[----:B------:R-:W0:Y:S01]  /*b1d0*/  S2R R14, SR_CTAID.X ;  /* 0x00000000000e7919 */ /* 0x000e220000002500 */
[----:B------:R-:W-:Y:S01]  /*b1e0*/  ISETP.NE.U32.AND P1, PT, RZ, UR8, PT ;  /* 0x00000008ff007c0c */ /* 0x000fe2000bf25070 */
[----:B------:R-:W-:Y:S01]  /*b1f0*/  ULDC UR11, c[0x0][0x630] ;  /* 0x00018c00000b7ab9 */ /* 0x000fe20000000800 */
[----:B------:R-:W-:Y:S01]  /*b200*/  IMAD.MOV.U32 R4, RZ, RZ, R16 ;  /* 0x000000ffff047224 */ /* 0x000fe200078e0010 */
[----:B------:R-:W1:Y:S01]  /*b210*/  S2R R12, SR_CTAID.Y ;  /* 0x00000000000c7919 */ /* 0x000e620000002600 */
[----:B------:R-:W-:Y:S01]  /*b220*/  ISETP.NE.AND.EX P1, PT, RZ, UR9, PT, P1 ;  /* 0x00000009ff007c0c */ /* 0x000fe2000bf25310 */
[----:B------:R-:W-:-:S12]  /*b230*/  IMAD.MOV.U32 R5, RZ, RZ, R17 ;  /* 0x000000ffff057224 */ /* 0x000fd800078e0011 */
[----:B------:R-:W-:Y:S05]  /*b240*/  @!P1 BRA `(.L_x_300) ;  /* 0x0000000000289947 */ /* 0x000fea0003800000 */
[----:B------:R-:W-:Y:S02]  /*b250*/  ULDC UR10, c[0x0][0x634] ;  /* 0x00018d00000a7ab9 */ /* 0x000fe40000000800 */
[----:B------:R-:W-:-:S05]  /*b260*/  IADD3 R9, P1, R16, UR10, RZ ;  /* 0x0000000a10097c10 */ /* 0x000fca000ff3e0ff */
[----:B------:R-:W-:-:S04]  /*b270*/  IMAD.X R15, RZ, RZ, R17, P1 ;  /* 0x000000ffff0f7224 */ /* 0x000fc800008e0611 */
[----:B------:R-:W-:-:S04]  /*b280*/  IMAD.WIDE.U32 R6, R15, UR8, RZ ;  /* 0x000000080f067c25 */ /* 0x000fc8000f8e00ff */
[----:B------:R-:W-:-:S04]  /*b290*/  IMAD.WIDE.U32 R6, P1, R9, UR9, R6 ;  /* 0x0000000909067c25 */ /* 0x000fc8000f820006 */
[----:B------:R-:W-:-:S04]  /*b2a0*/  IMAD.WIDE.U32 R8, R9, UR8, RZ ;  /* 0x0000000809087c25 */ /* 0x000fc8000f8e00ff */
[----:B------:R-:W-:Y:S01]  /*b2b0*/  IMAD.X R5, RZ, RZ, RZ, P1 ;  /* 0x000000ffff057224 */ /* 0x000fe200008e06ff */
[----:B------:R-:W-:Y:S01]  /*b2c0*/  IADD3 RZ, P1, R9, R6, RZ ;  /* 0x0000000609ff7210 */ /* 0x000fe20007f3e0ff */
[----:B------:R-:W-:-:S04]  /*b2d0*/  IMAD.MOV.U32 R4, RZ, RZ, R7 ;  /* 0x000000ffff047224 */ /* 0x000fc800078e0007 */
[----:B------:R-:W-:-:S08]  /*b2e0*/  IMAD.WIDE.U32.X R4, R15, UR9, R4, P1 ;  /* 0x000000090f047c25 */ /* 0x000fd000088e0404 */
.L_x_300:
[--C-:B------:R-:W-:Y:S01]  /*b2f0*/  SHF.R.U64 R8, R4, UR11, R5.reuse ;  /* 0x0000000b04087c19 */ /* 0x100fe20008001205 */
[----:B------:R-:W-:Y:S01]  /*b300*/  ULDC.64 UR8, c[0x0][0x620] ;  /* 0x0001880000087ab9 */ /* 0x000fe20000000a00 */
[----:B------:R-:W-:Y:S01]  /*b310*/  SHF.R.U32.HI R4, RZ, UR11, R5 ;  /* 0x0000000bff047c19 */ /* 0x000fe20008011605 */
[----:B------:R-:W2:Y:S01]  /*b320*/  LDC R25, c[0x0][0x144] ;  /* 0x00005100ff197b82 */ /* 0x000ea20000000800 */
[----:B------:R-:W-:Y:S01]  /*b330*/  IADD3 R7, P1, RZ, -R8, RZ ;  /* 0x80000008ff077210 */ /* 0x000fe20007f3e0ff */
[----:B------:R-:W-:Y:S01]  /*b340*/  ULDC.64 UR12, c[0x0][0x640] ;  /* 0x00019000000c7ab9 */ /* 0x000fe20000000a00 */
[----:B0-----:R-:W-:Y:S01]  /*b350*/  I2FP.F32.U32 R9, R14 ;  /* 0x0000000e00097245 */ /* 0x001fe20000201000 */
[----:B------:R-:W-:Y:S02]  /*b360*/  ULDC UR10, c[0x0][0x608] ;  /* 0x00018200000a7ab9 */ /* 0x000fe40000000800 */
[----:B------:R-:W-:Y:S01]  /*b370*/  IMAD.X R4, RZ, RZ, ~R4, P1 ;  /* 0x000000ffff047224 */ /* 0x000fe200008e0e04 */
[----:B------:R-:W-:Y:S01]  /*b380*/  ISETP.NE.U32.AND P1, PT, RZ, UR12, PT ;  /* 0x0000000cff007c0c */ /* 0x000fe2000bf25070 */
[----:B------:R-:W0:Y:S02]  /*b390*/  LDC R21, c[0x0][0x148] ;  /* 0x00005200ff157b82 */ /* 0x000e240000000800 */
[----:B------:R-:W-:Y:S01]  /*b3a0*/  IMAD R6, R4, UR8, RZ ;  /* 0x0000000804067c24 */ /* 0x000fe2000f8e02ff */
[----:B------:R-:W-:Y:S01]  /*b3b0*/  ISETP.NE.AND.EX P1, PT, RZ, UR13, PT, P1 ;  /* 0x0000000dff007c0c */ /* 0x000fe2000bf25310 */
[----:B------:R-:W-:Y:S01]  /*b3c0*/  IMAD.WIDE.U32 R4, R7, UR8, R16 ;  /* 0x0000000807047c25 */ /* 0x000fe2000f8e0010 */
[----:B------:R-:W-:-:S03]  /*b3d0*/  ULDC UR8, c[0x0][0x150] ;  /* 0x0000540000087ab9 */ /* 0x000fc60000000800 */
[----:B------:R-:W-:Y:S02]  /*b3e0*/  IMAD R7, R7, UR9, R6 ;  /* 0x0000000907077c24 */ /* 0x000fe4000f8e0206 */
[----:B------:R-:W-:Y:S01]  /*b3f0*/  FMUL R6, R9, UR8 ;  /* 0x0000000809067c20 */ /* 0x000fe20008400000 */
[----:B------:R-:W-:Y:S01]  /*b400*/  ULDC UR8, c[0x0][0x618] ;  /* 0x0001860000087ab9 */ /* 0x000fe20000000800 */
[----:B------:R-:W-:Y:S01]  /*b410*/  ULDC UR9, c[0x0][0x154] ;  /* 0x0000550000097ab9 */ /* 0x000fe20000000800 */
[----:B------:R-:W-:-:S03]  /*b420*/  IMAD.IADD R5, R5, 0x1, R7 ;  /* 0x0000000105057824 */ /* 0x000fc600078e0207 */
[----:B------:R-:W3:Y:S02]  /*b430*/  F2I.U32.TRUNC.NTZ R6, R6 ;  /* 0x0000000600067305 */ /* 0x000ee4000020f000 */
[----:B------:R-:W-:Y:S02]  /*b440*/  SHF.R.U64 R9, R4, UR8, R5 ;  /* 0x0000000804097c19 */ /* 0x000fe40008001205 */
[----:B-1----:R-:W-:-:S05]  /*b450*/  I2FP.F32.U32 R4, R12 ;  /* 0x0000000c00047245 */ /* 0x002fca0000201000 */
[----:B------:R-:W-:Y:S01]  /*b460*/  FMUL R22, R4, UR9 ;  /* 0x0000000904167c20 */ /* 0x000fe20008400000 */
[----:B------:R-:W-:Y:S01]  /*b470*/  SHF.R.U32.HI R4, RZ, UR8, R5 ;  /* 0x00000008ff047c19 */ /* 0x000fe20008011605 */
[----:B------:R-:W-:-:S03]  /*b480*/  ULDC UR8, c[0x0][0x658] ;  /* 0x0001960000087ab9 */ /* 0x000fc60000000800 */
[--C-:B------:R-:W-:Y:S01]  /*b490*/  SHF.R.U64 R20, R9, UR10, R4.reuse ;  /* 0x0000000a09147c19 */ /* 0x100fe20008001204 */
[----:B------:R-:W1:Y:S01]  /*b4a0*/  F2I.U32.TRUNC.NTZ R22, R22 ;  /* 0x0000001600167305 */ /* 0x000e62000020f000 */
[----:B------:R-:W-:Y:S01]  /*b4b0*/  SHF.R.U32.HI R5, RZ, UR10, R4 ;  /* 0x0000000aff057c19 */ /* 0x000fe20008011604 */
[----:B---3--:R-:W-:-:S03]  /*b4c0*/  IMAD.MOV R6, RZ, RZ, -R6 ;  /* 0x000000ffff067224 */ /* 0x008fc600078e0a06 */
[--C-:B------:R-:W-:Y:S01]  /*b4d0*/  SHF.R.U64 R15, R20, UR8, R5.reuse ;  /* 0x00000008140f7c19 */ /* 0x100fe20008001205 */
[----:B--2---:R-:W-:Y:S01]  /*b4e0*/  IMAD R14, R25, R6, R14 ;  /* 0x00000006190e7224 */ /* 0x004fe200078e020e */
[----:B------:R-:W-:-:S03]  /*b4f0*/  SHF.R.U32.HI R23, RZ, UR8, R5 ;  /* 0x00000008ff177c19 */ /* 0x000fc60008011605 */
[----:B------:R-:W-:Y:S02]  /*b500*/  IMAD.MOV.U32 R4, RZ, RZ, R15 ;  /* 0x000000ffff047224 */ /* 0x000fe400078e000f */
[----:B------:R-:W-:Y:S01]  /*b510*/  IMAD.MOV.U32 R5, RZ, RZ, R23 ;  /* 0x000000ffff057224 */ /* 0x000fe200078e0017 */
[----:B-1----:R-:W-:Y:S06]  /*b520*/  @!P1 BRA `(.L_x_301) ;  /* 0x0000000000289947 */ /* 0x002fec0003800000 */
[----:B------:R-:W-:Y:S02]  /*b530*/  ULDC UR8, c[0x0][0x64c] ;  /* 0x0001930000087ab9 */ /* 0x000fe40000000800 */
[----:B------:R-:W-:-:S05]  /*b540*/  IADD3 R5, P1, R15, UR8, RZ ;  /* 0x000000080f057c10 */ /* 0x000fca000ff3e0ff */
[----:B------:R-:W-:-:S04]  /*b550*/  IMAD.X R23, RZ, RZ, R23, P1 ;  /* 0x000000ffff177224 */ /* 0x000fc800008e0617 */
[----:B------:R-:W-:-:S04]  /*b560*/  IMAD.WIDE.U32 R6, R23, UR12, RZ ;  /* 0x0000000c17067c25 */ /* 0x000fc8000f8e00ff */
[----:B------:R-:W-:-:S04]  /*b570*/  IMAD.WIDE.U32 R6, P1, R5, UR13, R6 ;  /* 0x0000000d05067c25 */ /* 0x000fc8000f820006 */
[----:B------:R-:W-:-:S04]  /*b580*/  IMAD.WIDE.U32 R4, R5, UR12, RZ ;  /* 0x0000000c05047c25 */ /* 0x000fc8000f8e00ff */
[----:B------:R-:W-:Y:S01]  /*b590*/  IMAD.MOV.U32 R4, RZ, RZ, R7 ;  /* 0x000000ffff047224 */ /* 0x000fe200078e0007 */
[----:B------:R-:W-:Y:S01]  /*b5a0*/  IADD3 RZ, P3, R5, R6, RZ ;  /* 0x0000000605ff7210 */ /* 0x000fe20007f7e0ff */
[----:B------:R-:W-:-:S04]  /*b5b0*/  IMAD.X R5, RZ, RZ, RZ, P1 ;  /* 0x000000ffff057224 */ /* 0x000fc800008e06ff */
[----:B------:R-:W-:-:S08]  /*b5c0*/  IMAD.WIDE.U32.X R4, R23, UR13, R4, P3 ;  /* 0x0000000d17047c25 */ /* 0x000fd000098e0404 */
.L_x_301:
[----:B------:R-:W-:Y:S01]  /*b5d0*/  ISETP.NE.AND P1, PT, R2, 0x1, PT ;  /* 0x000000010200780c */ /* 0x000fe20003f25270 */
[----:B------:R-:W-:Y:S01]  /*b5e0*/  ULDC UR8, c[0x0][0x648] ;  /* 0x0001920000087ab9 */ /* 0x000fe20000000800 */
[----:B------:R-:W-:Y:S01]  /*b5f0*/  LOP3.LUT R20, R20, UR6, RZ, 0xc0, !PT ;  /* 0x0000000614147c12 */ /* 0x000fe2000f8ec0ff */
[----:B------:R-:W-:Y:S01]  /*b600*/  IMAD.MOV R22, RZ, RZ, -R22 ;  /* 0x000000ffff167224 */ /* 0x000fe200078e0a16 */
[----:B------:R-:W-:Y:S01]  /*b610*/  SHF.R.U64 R5, R4, UR8, R5 ;  /* 0x0000000804057c19 */ /* 0x000fe20008001205 */
[----:B------:R-:W-:Y:S01]  /*b620*/  ULDC UR8, c[0x0][0x638] ;  /* 0x00018e0000087ab9 */ /* 0x000fe20000000800 */
[----:B------:R-:W-:Y:S01]  /*b630*/  LOP3.LUT R6, R9, UR4, RZ, 0xc0, !PT ;  /* 0x0000000409067c12 */ /* 0x000fe2000f8ec0ff */
[----:B------:R-:W-:Y:S02]  /*b640*/  ULDC UR9, c[0x0][0x610] ;  /* 0x0001840000097ab9 */ /* 0x000fe40000000800 */
[----:B------:R-:W-:Y:S02]  /*b650*/  IMAD.MOV R4, RZ, RZ, -R5 ;  /* 0x000000ffff047224 */ /* 0x000fe400078e0a05 */
[----:B------:R-:W-:-:S02]  /*b660*/  IMAD R5, R5, UR5, R20 ;  /* 0x0000000505057c24 */ /* 0x000fc4000f8e0214 */
[----:B0-----:R-:W-:Y:S02]  /*b670*/  @P1 IMAD R14, R21, R22, R12 ;  /* 0x00000016150e1224 */ /* 0x001fe400078e020c */
[----:B------:R-:W-:Y:S01]  /*b680*/  IMAD R15, R4, UR8, R15 ;  /* 0x00000008040f7c24 */ /* 0x000fe2000f8e020f */
[----:B------:R-:W-:Y:S01]  /*b690*/  ULDC UR8, c[0x0][0x600] ;  /* 0x0001800000087ab9 */ /* 0x000fe20000000800 */
[----:B------:R-:W-:Y:S02]  /*b6a0*/  IMAD R14, R5, UR9, R14 ;  /* 0x00000009050e7c24 */ /* 0x000fe4000f8e020e */
[----:B------:R-:W-:Y:S02]  /*b6b0*/  IMAD R15, R15, UR8, R6 ;  /* 0x000000080f0f7c24 */ /* 0x000fe4000f8e0206 */
[----:B------:R-:W-:-:S03]  /*b6c0*/  IMAD.MOV.U32 R4, RZ, RZ, 0x1 ;  /* 0x00000001ff047424 */ /* 0x000fc600078e00ff */
[----:B------:R-:W-:Y:S02]  /*b6d0*/  SEL R9, R15, R14, !P1 ;  /* 0x0000000e0f097207 */ /* 0x000fe40004800000 */
[----:B------:R-:W-:-:S07]  /*b6e0*/  SEL R7, R14, R15, !P1 ;  /* 0x0000000f0e077207 */ /* 0x000fce0004800000 */
.L_x_299:
[----:B------:R-:W-:Y:S05]  /*b6f0*/  BSYNC B1 ;  /* 0x0000000000017941 */ /* 0x000fea0003800000 */
.L_x_298:
[----:B------:R-:W-:-:S13]  /*b700*/  LOP3.LUT P1, RZ, R4, 0xff, RZ, 0xc0, !PT ;  /* 0x000000ff04ff7812 */ /* 0x000fda000782c0ff */
[----:B------:R-:W-:Y:S05]  /*b710*/  @P1 BRA `(.L_x_302) ;  /* 0xfffffff400181947 */ /* 0x000fea000383ffff */
[----:B------:R-:W-:Y:S05]  /*b720*/  BSYNC B0 ;  /* 0x0000000000007941 */ /* 0x000fea0003800000 */
.L_x_290:
[----:B------:R-:W-:-:S03]  /*b730*/  UMOV UR8, 0xffffffff ;  /* 0xffffffff00087882 */ /* 0x000fc60000000000 */
[----:B------:R-:W-:Y:S05]  /*b740*/  BRA.DIV UR8, `(.L_x_303) ;  /* 0x0000000208d07947 */ /* 0x000fea000b800000 */
[----:B------:R-:W-:-:S13]  /*b750*/  ELECT P6, URZ, PT ;  /* 0x00000000003f782f */ /* 0x000fda00038c0000 */
.L_x_315:
[----:B------:R-:W-:Y:S04]  /*b760*/  BSSY B0, `(.L_x_304) ;  /* 0x0000019000007945 */ /* 0x000fe80003800000 */
[----:B------:R-:W-:Y:S05]  /*b770*/  @!P6 BRA `(.L_x_305) ;  /* 0x00000000005ce947 */ /* 0x000fea0003800000 */
[----:B------:R-:W-:-:S04]  /*b780*/  LOP3.LUT R19, R19, 0x2, RZ, 0xfc, !PT ;  /* 0x0000000213137812 */ /* 0x000fc800078efcff */
[----:B------:R-:W-:-:S13]  /*b790*/  ISETP.NE.AND P0, PT, R19, 0x3, PT ;  /* 0x000000031300780c */ /* 0x000fda0003f05270 */
[----:B------:R-:W-:Y:S05]  /*b7a0*/  @!P0 BRA `(.L_x_306) ;  /* 0x0000000000048947 */ /* 0x000fea0003800000 */
[----:B------:R-:W-:Y:S01]  /*b7b0*/  BPT.TRAP 0x1 ;  /* 0x000000040000795c */ /* 0x000fe20000300000 */
.L_x_306:
[----:B------:R-:W0:Y:S01]  /*b7c0*/  S2R R5, SR_CgaCtaId ;  /* 0x0000000000057919 */ /* 0x000e220000008800 */
[----:B------:R-:W-:Y:S02]  /*b7d0*/  MOV R2, 0x400 ;  /* 0x0000040000027802 */ /* 0x000fe40000000f00 */
[----:B------:R-:W-:Y:S02]  /*b7e0*/  SHF.L.U32 R4, R3, 0x1f, RZ ;  /* 0x0000001f03047819 */ /* 0x000fe400000006ff */
[----:B0-----:R-:W-:-:S05]  /*b7f0*/  LEA R5, R5, R2, 0x18 ;  /* 0x0000000205057211 */ /* 0x001fca00078ec0ff */
[----:B------:R-:W-:-:S04]  /*b800*/  VIADD R5, R5, 0x10 ;  /* 0x0000001005057836 */ /* 0x000fc80000000000 */
[C---:B------:R-:W-:Y:S02]  /*b810*/  IMAD R7, R0.reuse, 0x8, R5 ;  /* 0x0000000800077824 */ /* 0x040fe400078e0205 */
[----:B------:R-:W-:Y:S02]  /*b820*/  VIADD R0, R0, 0x1 ;  /* 0x0000000100007836 */ /* 0x000fe40000000000 */
[----:B------:R-:W0:Y:S03]  /*b830*/  SYNCS.PHASECHK.TRANS64.TRYWAIT P0, [R7+URZ], R4 ;  /* 0x00000004070075a7 */ /* 0x000e26000800017f */
[----:B------:R-:W-:-:S04]  /*b840*/  ISETP.NE.AND P1, PT, R0, 0x2, PT ;  /* 0x000000020000780c */ /* 0x000fc80003f25270 */
[----:B------:R-:W-:Y:S02]  /*b850*/  SEL R2, RZ, 0x1, P1 ;  /* 0x00000001ff027807 */ /* 0x000fe40000800000 */
[----:B------:R-:W-:Y:S02]  /*b860*/  SEL R0, R0, RZ, P1 ;  /* 0x000000ff00007207 */ /* 0x000fe40000800000 */
[----:B------:R-:W-:Y:S01]  /*b870*/  LOP3.LUT R2, R3, R2, RZ, 0x3c, !PT ;  /* 0x0000000203027212 */ /* 0x000fe200078e3cff */
[----:B0-----:R-:W-:Y:S06]  /*b880*/  @!P0 BRA `(.L_x_307) ;  /* 0x0000000000a08947 */ /* 0x001fec0003800000 */
.L_x_316:
[----:B------:R-:W-:Y:S01]  /*b890*/  IMAD R5, R0, 0x8, R5 ;  /* 0x0000000800057824 */ /* 0x000fe200078e0205 */
[----:B------:R-:W-:-:S07]  /*b8a0*/  SHF.L.U32 R0, R2, 0x1f, RZ ;  /* 0x0000001f02007819 */ /* 0x000fce00000006ff */
.L_x_308:
[----:B-1----:R1:W2:Y:S02]  /*b8b0*/  SYNCS.PHASECHK.TRANS64.TRYWAIT P0, [R5+URZ], R0 ;  /* 0x00000000050075a7 */ /* 0x0022a4000800017f */
[----:B--2---:R-:W-:Y:S05]  /*b8c0*/  @!P0 NANOSLEEP.SYNCS 0x989680 ;  /* 0x009896800000895d */ /* 0x004fea0003900000 */
[----:B------:R-:W2:Y:S02]  /*b8d0*/  @!P0 SYNCS.PHASECHK.TRANS64 P0, [R5+URZ], R0 ;  /* 0x00000000050085a7 */ /* 0x000ea4000800007f */
[----:B--2---:R-:W-:Y:S05]  /*b8e0*/  @!P0 BRA `(.L_x_308) ;  /* 0xfffffffc00f08947 */ /* 0x004fea000383ffff */
.L_x_305:
[----:B------:R-:W-:Y:S05]  /*b8f0*/  BSYNC B0 ;  /* 0x0000000000007941 */ /* 0x000fea0003800000 */
.L_x_304:
[----:B------:R-:W-:Y:S05]  /*b900*/  EXIT ;  /* 0x000000000000794d */ /* 0x000fea0003800000 */
.L_x_17:
[----:B---3--:R3:W4:Y:S02]  /*b910*/  SYNCS.PHASECHK.TRANS64.TRYWAIT P1, [R3+URZ], R0 ;  /* 0x00000000030075a7 */ /* 0x008724000802017f */
[----:B----4-:R-:W-:Y:S05]  /*b920*/  @!P1 NANOSLEEP.SYNCS 0x989680 ;  /* 0x009896800000995d */ /* 0x010fea0003900000 */
[----:B------:R-:W4:Y:S02]  /*b930*/  @!P1 SYNCS.PHASECHK.TRANS64 P1, [R3+URZ], R0 ;  /* 0x00000000030095a7 */ /* 0x000f24000802007f */
[----:B----4-:R-:W-:Y:S05]  /*b940*/  @!P1 BRA `(.L_x_17) ;  /* 0xfffffffc00f09947 */ /* 0x010fea000383ffff */
[----:B------:R-:W-:Y:S05]  /*b950*/  BRA `(.L_x_16) ;  /* 0xffffff58001c7947 */ /* 0x000fea000383ffff */
.L_x_22:
[----:B-1----:R-:W-:-:S04]  /*b960*/  IMAD.U32 R4, RZ, RZ, UR9 ;  /* 0x00000009ff047e24 */ /* 0x002fc8000f8e00ff */
[----:B------:R1:W2:Y:S03]  /*b970*/  SYNCS.PHASECHK.TRANS64.TRYWAIT P1, [R4+URZ], R3 ;  /* 0x00000003040075a7 */ /* 0x0002a6000802017f */
[----:B--2---:R-:W-:Y:S05]  /*b980*/  @!P1 NANOSLEEP.SYNCS 0x989680 ;  /* 0x009896800000995d */ /* 0x004fea0003900000 */
[----:B------:R-:W2:Y:S02]  /*b990*/  @!P1 SYNCS.PHASECHK.TRANS64 P1, [R4+URZ], R3 ;  /* 0x00000003040095a7 */ /* 0x000ea4000802007f */
[----:B--2---:R-:W-:Y:S05]  /*b9a0*/  @!P1 BRA `(.L_x_22) ;  /* 0xfffffffc00ec9947 */ /* 0x004fea000383ffff */
[----:B------:R-:W-:Y:S05]  /*b9b0*/  BRA `(.L_x_21) ;  /* 0xffffff5c00887947 */ /* 0x000fea000383ffff */
.L_x_291:
[----:B------:R-:W-:Y:S01]  /*b9c0*/  BSSY B1, `(.L_x_309) ;  /* 0x0000006000017945 */ /* 0x000fe20003800000 */
[----:B------:R-:W-:-:S07]  /*b9d0*/  IMAD.MOV.U32 R15, RZ, RZ, -0x1 ;  /* 0xffffffffff0f7424 */ /* 0x000fce00078e00ff */
[----:B------:R-:W-:Y:S05]  /*b9e0*/  WARPSYNC.COLLECTIVE R15, `(.L_x_310) ;  /* 0x000000000f0c7348 */ /* 0x000fea0003c00000 */
[----:B------:R-:W-:Y:S02]  /*b9f0*/  ELECT P6, UR62, PT ;  /* 0x00000000003e782f */ /* 0x000fe400038c0000 */
[----:B------:R-:W-:Y:S01]  /*ba00*/  MOV R14, UR62 ;  /* 0x0000003e000e7c02 */ /* 0x000fe20008000f00 */
[----:B------:R-:W-:Y:S10]  /*ba10*/  ENDCOLLECTIVE ;  /* 0x000000000000791b */ /* 0x000ff40003800000 */
.L_x_310:
[----:B------:R-:W-:Y:S05]  /*ba20*/  BSYNC B1 ;  /* 0x0000000000017941 */ /* 0x000fea0003800000 */
.L_x_309:
[----:B------:R-:W-:Y:S05]  /*ba30*/  BRA `(.L_x_311) ;  /* 0xfffffff0005c7947 */ /* 0x000fea000383ffff */
.L_x_294:
[----:B0-----:R0:W1:Y:S02]  /*ba40*/  SYNCS.PHASECHK.TRANS64.TRYWAIT P1, [R12+URZ+0x10], R7 ;  /* 0x000010070c0075a7 */ /* 0x001064000802017f */
[----:B-1----:R-:W-:Y:S05]  /*ba50*/  @!P1 NANOSLEEP.SYNCS 0x989680 ;  /* 0x009896800000995d */ /* 0x002fea0003900000 */
[----:B------:R-:W1:Y:S02]  /*ba60*/  @!P1 SYNCS.PHASECHK.TRANS64 P1, [R12+URZ+0x10], R7 ;  /* 0x000010070c0095a7 */ /* 0x000e64000802007f */
[----:B-1----:R-:W-:Y:S05]  /*ba70*/  @!P1 BRA `(.L_x_294) ;  /* 0xfffffffc00f09947 */ /* 0x002fea000383ffff */
[----:B------:R-:W-:Y:S05]  /*ba80*/  BRA `(.L_x_312) ;  /* 0xfffffff000907947 */ /* 0x000fea000383ffff */
.L_x_303:
[----:B------:R-:W-:Y:S01]  /*ba90*/  BSSY B0, `(.L_x_313) ;  /* 0x0000006000007945 */ /* 0x000fe20003800000 */
[----:B------:R-:W-:-:S07]  /*baa0*/  IMAD.MOV.U32 R15, RZ, RZ, -0x1 ;  /* 0xffffffffff0f7424 */ /* 0x000fce00078e00ff */
[----:B------:R-:W-:Y:S05]  /*bab0*/  WARPSYNC.COLLECTIVE R15, `(.L_x_314) ;  /* 0x000000000f0c7348 */ /* 0x000fea0003c00000 */
[----:B------:R-:W-:Y:S02]  /*bac0*/  ELECT P6, UR62, PT ;  /* 0x00000000003e782f */ /* 0x000fe400038c0000 */
[----:B------:R-:W-:Y:S01]  /*bad0*/  MOV R14, UR62 ;  /* 0x0000003e000e7c02 */ /* 0x000fe20008000f00 */
[----:B------:R-:W-:Y:S10]  /*bae0*/  ENDCOLLECTIVE ;  /* 0x000000000000791b */ /* 0x000ff40003800000 */
.L_x_314:
[----:B------:R-:W-:Y:S05]  /*baf0*/  BSYNC B0 ;  /* 0x0000000000007941 */ /* 0x000fea0003800000 */
.L_x_313:
[----:B------:R-:W-:Y:S05]  /*bb00*/  BRA `(.L_x_315) ;  /* 0xfffffffc00147947 */ /* 0x000fea000383ffff */
.L_x_307:
[----:B0-----:R0:W1:Y:S02]  /*bb10*/  SYNCS.PHASECHK.TRANS64.TRYWAIT P0, [R7+URZ], R4 ;  /* 0x00000004070075a7 */ /* 0x001064000800017f */
[----:B-1----:R-:W-:Y:S05]  /*bb20*/  @!P0 NANOSLEEP.SYNCS 0x989680 ;  /* 0x009896800000895d */ /* 0x002fea0003900000 */
[----:B------:R-:W1:Y:S02]  /*bb30*/  @!P0 SYNCS.PHASECHK.TRANS64 P0, [R7+URZ], R4 ;  /* 0x00000004070085a7 */ /* 0x000e64000800007f */
[----:B-1----:R-:W-:Y:S05]  /*bb40*/  @!P0 BRA `(.L_x_307) ;  /* 0xfffffffc00f08947 */ /* 0x002fea000383ffff */
[----:B------:R-:W-:Y:S05]  /*bb50*/  BRA `(.L_x_316) ;  /* 0xfffffffc004c7947 */ /* 0x000fea000383ffff */
.L_x_317:
[----:B------:R-:W-:-:S00]  /*bb60*/  BRA `(.L_x_317) ;  /* 0xfffffffc00fc7947 */ /* 0x000fc0000383ffff */
[----:B------:R-:W-:-:S00]  /*bb70*/  NOP ;  /* 0x0000000000007918 */ /* 0x000fc00000000000 */
        /* <DEDUP_REMOVED lines=8> */
.L_x_318:


//--------------------- .nv.global.init           --------------------------
	.section	.nv.global.init,"aw",@progbits
.nv.global.init:
	.type		$str$22,@object
	.size		$str$22,($str$23 - $str$22)
$str$22:
        /*0000*/ 	.byte	0x6b, 0x5f, 0x74, 0x69, 0x6c, 0x65, 0x5f, 0x63, 0x6f, 0x75, 0x6e, 0x74, 0x20, 0x3e, 0x3d, 0x20
        /*0010*/ 	.byte	0x31, 0x00
	.type		$str$23,@object
	.size		$str$23,(__unnamed_1 - $str$23)
$str$23:
        /*0012*/ 	.byte	0x2f, 0x74, 0x6d, 0x70, 0x2f, 0x63, 0x75, 0x74, 0x6c, 0x61, 0x73, 0x73, 0x5f, 0x73, 0x77, 0x65
        /*0022*/ 	.byte	0x65, 0x70, 0x5f, 0x73, 0x72, 0x63, 0x2f, 0x69, 0x6e, 0x63, 0x6c, 0x75, 0x64, 0x65, 0x2f, 0x63
        /*0032*/ 	.byte	0x75, 0x74, 0x6c, 0x61, 0x73, 0x73, 0x2f, 0x67, 0x65, 0x6d, 0x6d, 0x2f, 0x63, 0x6f, 0x6c, 0x6c
        /*0042*/ 	.byte	0x65, 0x63, 0x74, 0x69, 0x76, 0x65, 0x2f, 0x73, 0x6d, 0x39, 0x30, 0x5f, 0x6d, 0x6d, 0x61, 0x5f
        /*0052*/ 	.byte	0x74, 0x6d, 0x61, 0x5f, 0x67, 0x6d, 0x6d, 0x61, 0x5f, 0x73, 0x73, 0x5f, 0x77, 0x61, 0x72, 0x70
        /*0062*/ 	.byte	0x73, 0x70, 0x65, 0x63, 0x69, 0x61, 0x6c, 0x69, 0x7a, 0x65, 0x64, 0x2e, 0x68, 0x70, 0x70, 0x00
	.type		__unnamed_1,@object
	.size		__unnamed_1,(.L_0 - __unnamed_1)
__unnamed_1:
        /*0072*/ 	.byte	0x76, 0x6f, 0x69, 0x64, 0x20, 0x63, 0x75, 0x74, 0x6c, 0x61, 0x73, 0x73, 0x3a, 0x3a, 0x67, 0x65
        /* <DEDUP_REMOVED lines=179> */
        /*0bb2*/ 	.byte	0x65, 0x3a, 0x3a, 0x69, 0x64, 0x65, 0x6e, 0x74, 0x69, 0x74, 0x79, 0x5d, 0x00
.L_0:


//--------------------- .nv.shared._ZN7cutlass13device_kernelINS_4gemm6kernel13GemmUniversalIN4cute5tupleIJiiiiEEENS1_10collective13CollectiveMmaINS1_34MainloopSm90TmaGmmaWarpSpecializedILi2ENS5_IJNS4_1CILi1EEESB_SB_EEENS1_35KernelTmaWarpSpecializedCooperativeEEENS5_IJNSA_ILi128EEENSA_ILi256EEESF_EEENS_6half_tENS5_IJlSB_lEEESI_SJ_NS4_8TiledMMAINS4_8MMA_AtomIJNS4_4SM904GMMA26MMA_64x256x16_F32F16F16_SSILNSN_5MajorE0ELSP_0ELNSN_7ScaleInE1ELSQ_1EEEEEENS4_6LayoutINS5_IJNSA_ILi2EEESB_SB_EEENS5_IJSB_NSA_ILi0EEESW_EEEEENS5_IJNS4_10UnderscoreESZ_SZ_EEEEENS4_13SM90_TMA_LOADENS4_14ComposedLayoutINS4_7SwizzleILi3ELi4ELi3EEENS4_18smem_ptr_flag_bitsILi16EEENST_INS5_IJNSA_ILi8EEENSA_ILi64EEEEEENS5_IJS19_SB_EEEEEEEvNS4_8identityES12_S1D_vS1E_EENS_8epilogue10collective6detail29Sm90TmaWarpSpecializedAdapterINS1H_15DefaultEpilogueISI_SJ_SJ_NS1G_6thread17LinearCombinationISI_Li1EffLNS1L_9ScaleType4KindE0ELNS_15FloatRoundStyleE2ESI_EENS1_15EpilogueDefaultEEEEEvvEEEEvNT_6ParamsE --------------------------
	.section	.nv.shared._ZN7cutlass13device_kernelINS_4gemm6kernel13GemmUniversalIN4cute5tupleIJiiiiEEENS1_10collective13CollectiveMmaINS1_34MainloopSm90TmaGmmaWarpSpecializedILi2ENS5_IJNS4_1CILi1EEESB_SB_EEENS1_35KernelTmaWarpSpecializedCooperativeEEENS5_IJNSA_ILi128EEENSA_ILi256EEESF_EEENS_6half_tENS5_IJlSB_lEEESI_SJ_NS4_8TiledMMAINS4_8MMA_AtomIJNS4_4SM904GMMA26MMA_64x256x16_F32F16F16_SSILNSN_5MajorE0ELSP_0ELNSN_7ScaleInE1ELSQ_1EEEEEENS4_6LayoutINS5_IJNSA_ILi2EEESB_SB_EEENS5_IJSB_NSA_ILi0EEESW_EEEEENS5_IJNS4_10UnderscoreESZ_SZ_EEEEENS4_13SM90_TMA_LOADENS4_14ComposedLayoutINS4_7SwizzleILi3ELi4ELi3EEENS4_18smem_ptr_flag_bitsILi16EEENST_INS5_IJNSA_ILi8EEENSA_ILi64EEEEEENS5_IJS19_SB_EEEEEEEvNS4_8identityES12_S1D_vS1E_EENS_8epilogue10collective6detail29Sm90TmaWarpSpecializedAdapterINS1H_15DefaultEpilogueISI_SJ_SJ_NS1G_6thread17LinearCombinationISI_Li1EffLNS1L_9ScaleType4KindE0ELNS_15FloatRoundStyleE2ESI_EENS1_15EpilogueDefaultEEEEEvvEEEEvNT_6ParamsE,"aw",@nobits
	.sectionflags	@""
	.align	16
	.zero		1024


//--------------------- .nv.shared.reserved.0     --------------------------
	.section	.nv.shared.reserved.0,"aw",@nobits
	.weak		__nv_reservedSMEM_offset_0_alias
	.size		__nv_reservedSMEM_offset_0_alias, 0, 0
	.other		__nv_reservedSMEM_offset_0_alias,@"STO_CUDA_RESERVED_SHARED STV_DEFAULT"
__nv_reservedSMEM_offset_0_alias:
	.zero		0


//--------------------- .nv.global                --------------------------
	.section	.nv.global,"aw",@nobits
.nv.global:
	.type		_ZN40_INTERNAL_fa72bb41_4_k_cu_423d55fb_276684cute1_E,@object
	.size		_ZN40_INTERNAL_fa72bb41_4_k_cu_423d55fb_276684cute1_E,(_ZN40_INTERNAL_fa72bb41_4_k_cu_423d55fb_276684cuda3std3__45__cpo6cbeginE - _ZN40_INTERNAL_fa72bb41_4_k_cu_423d55fb_276684cute1_E)
_ZN40_INTERNAL_fa72bb41_4_k_cu_423d55fb_276684cute1_E:
	.zero		1
	.type		_ZN40_INTERNAL_fa72bb41_4_k_cu_423d55fb_276684cuda3std3__45__cpo6cbeginE,@object
	.size		_ZN40_INTERNAL_fa72bb41_4_k_cu_423d55fb_276684cuda3std3__45__cpo6cbeginE,(_ZN40_INTERNAL_fa72bb41_4_k_cu_423d55fb_276684cuda3std3__48in_placeE - _ZN40_INTERNAL_fa72bb41_4_k_cu_423d55fb_276684cuda3std3__45__cpo6cbeginE)
_ZN40_INTERNAL_fa72bb41_4_k_cu_423d55fb_276684cuda3std3__45__cpo6cbeginE:
	.zero		1
	.type		_ZN40_INTERNAL_fa72bb41_4_k_cu_423d55fb_276684cuda3std3__48in_placeE,@object
	.size		_ZN40_INTERNAL_fa72bb41_4_k_cu_423d55fb_276684cuda3std3__48in_placeE,(_ZN40_INTERNAL_fa72bb41_4_k_cu_423d55fb_276684cuda3std6ranges3__45__cpo9iter_moveE - _ZN40_INTERNAL_fa72bb41_4_k_cu_423d55fb_276684cuda3std3__48in_placeE)
_ZN40_INTERNAL_fa72bb41_4_k_cu_423d55fb_276684cuda3std3__48in_placeE:
	.zero		1
	.type		_ZN40_INTERNAL_fa72bb41_4_k_cu_423d55fb_276684cuda3std6ranges3__45__cpo9iter_moveE,@object
	.size		_ZN40_INTERNAL_fa72bb41_4_k_cu_423d55fb_276684cuda3std6ranges3__45__cpo9iter_moveE,(_ZN40_INTERNAL_fa72bb41_4_k_cu_423d55fb_276684cuda3std3__45__cpo5beginE - _ZN40_INTERNAL_fa72bb41_4_k_cu_423d55fb_276684cuda3std6ranges3__45__cpo9iter_moveE)
_ZN40_INTERNAL_fa72bb41_4_k_cu_423d55fb_276684cuda3std6ranges3__45__cpo9iter_moveE:
	.zero		1
	.type		_ZN40_INTERNAL_fa72bb41_4_k_cu_423d55fb_276684cuda3std3__45__cpo5beginE,@object
	.size		_ZN40_INTERNAL_fa72bb41_4_k_cu_423d55fb_276684cuda3std3__45__cpo5beginE,(_ZN40_INTERNAL_fa72bb41_4_k_cu_423d55fb_276684cuda3std3__442_GLOBAL__N__fa72bb41_4_k_cu_423d55fb_276686ignoreE - _ZN40_INTERNAL_fa72bb41_4_k_cu_423d55fb_276684cuda3std3__45__cpo5beginE)
_ZN40_INTERNAL_fa72bb41_4_k_cu_423d55fb_276684cuda3std3__45__cpo5beginE:
	.zero		1
	.type		_ZN40_INTERNAL_fa72bb41_4_k_cu_423d55fb_276684cuda3std3__442_GLOBAL__N__fa72bb41_4_k_cu_423d55fb_276686ignoreE,@object
	.size		_ZN40_INTERNAL_fa72bb41_4_k_cu_423d55fb_276684cuda3std3__442_GLOBAL__N__fa72bb41_4_k_cu_423d55fb_276686ignoreE,(_ZN40_INTERNAL_fa72bb41_4_k_cu_423d55fb_276684cute7productE - _ZN40_INTERNAL_fa72bb41_4_k_cu_423d55fb_276684cuda3std3__442_GLOBAL__N__fa72bb41_4_k_cu_423d55fb_276686ignoreE)
_ZN40_INTERNAL_fa72bb41_4_k_cu_423d55fb_276684cuda3std3__442_GLOBAL__N__fa72bb41_4_k_cu_423d55fb_276686ignoreE:
	.zero		1
	.type		_ZN40_INTERNAL_fa72bb41_4_k_cu_423d55fb_276684cute7productE,@object
	.size		_ZN40_INTERNAL_fa72bb41_4_k_cu_423d55fb_276684cute7productE,(_ZN40_INTERNAL_fa72bb41_4_k_cu_423d55fb_276684cuda3std3__45__cpo3endE - _ZN40_INTERNAL_fa72bb41_4_k_cu_423d55fb_276684cute7productE)
_ZN40_INTERNAL_fa72bb41_4_k_cu_423d55fb_276684cute7productE:
	.zero		1
	.type		_ZN40_INTERNAL_fa72bb41_4_k_cu_423d55fb_276684cuda3std3__45__cpo3endE,@object
	.size		_ZN40_INTERNAL_fa72bb41_4_k_cu_423d55fb_276684cuda3std3__45__cpo3endE,(_ZN40_INTERNAL_fa72bb41_4_k_cu_423d55fb_276684cuda3std3__419piecewise_constructE - _ZN40_INTERNAL_fa72bb41_4_k_cu_423d55fb_276684cuda3std3__45__cpo3endE)
_ZN40_INTERNAL_fa72bb41_4_k_cu_423d55fb_276684cuda3std3__45__cpo3endE:
	.zero		1
	.type		_ZN40_INTERNAL_fa72bb41_4_k_cu_423d55fb_276684cuda3std3__419piecewise_constructE,@object
	.size		_ZN40_INTERNAL_fa72bb41_4_k_cu_423d55fb_276684cuda3std3__419piecewise_constructE,(_ZN40_INTERNAL_fa72bb41_4_k_cu_423d55fb_276684cuda3std3__45__cpo4cendE - _ZN40_INTERNAL_fa72bb41_4_k_cu_423d55fb_276684cuda3std3__419piecewise_constructE)
_ZN40_INTERNAL_fa72bb41_4_k_cu_423d55fb_276684cuda3std3__419piecewise_constructE:
	.zero		1
	.type		_ZN40_INTERNAL_fa72bb41_4_k_cu_423d55fb_276684cuda3std3__45__cpo4cendE,@object
	.size		_ZN40_INTERNAL_fa72bb41_4_k_cu_423d55fb_276684cuda3std3__45__cpo4cendE,(_ZN40_INTERNAL_fa72bb41_4_k_cu_423d55fb_276684cuda3std6ranges3__45__cpo4swapE - _ZN40_INTERNAL_fa72bb41_4_k_cu_423d55fb_276684cuda3std3__45__cpo4cendE)
_ZN40_INTERNAL_fa72bb41_4_k_cu_423d55fb_276684cuda3std3__45__cpo4cendE:
	.zero		1
	.type		_ZN40_INTERNAL_fa72bb41_4_k_cu_423d55fb_276684cuda3std6ranges3__45__cpo4swapE,@object
	.size		_ZN40_INTERNAL_fa72bb41_4_k_cu_423d55fb_276684cuda3std6ranges3__45__cpo4swapE,(.L_8 - _ZN40_INTERNAL_fa72bb41_4_k_cu_423d55fb_276684cuda3std6ranges3__45__cpo4swapE)
_ZN40_INTERNAL_fa72bb41_4_k_cu_423d55fb_276684cuda3std6ranges3__45__cpo4swapE:
	.zero		1
.L_8:


//--------------------- .nv.constant0._ZN7cutlass13device_kernelINS_4gemm6kernel13GemmUniversalIN4cute5tupleIJiiiiEEENS1_10collective13CollectiveMmaINS1_34MainloopSm90TmaGmmaWarpSpecializedILi2ENS5_IJNS4_1CILi1EEESB_SB_EEENS1_35KernelTmaWarpSpecializedCooperativeEEENS5_IJNSA_ILi128EEENSA_ILi256EEESF_EEENS_6half_tENS5_IJlSB_lEEESI_SJ_NS4_8TiledMMAINS4_8MMA_AtomIJNS4_4SM904GMMA26MMA_64x256x16_F32F16F16_SSILNSN_5MajorE0ELSP_0ELNSN_7ScaleInE1ELSQ_1EEEEEENS4_6LayoutINS5_IJNSA_ILi2EEESB_SB_EEENS5_IJSB_NSA_ILi0EEESW_EEEEENS5_IJNS4_10UnderscoreESZ_SZ_EEEEENS4_13SM90_TMA_LOADENS4_14ComposedLayoutINS4_7SwizzleILi3ELi4ELi3EEENS4_18smem_ptr_flag_bitsILi16EEENST_INS5_IJNSA_ILi8EEENSA_ILi64EEEEEENS5_IJS19_SB_EEEEEEEvNS4_8identityES12_S1D_vS1E_EENS_8epilogue10collective6detail29Sm90TmaWarpSpecializedAdapterINS1H_15DefaultEpilogueISI_SJ_SJ_NS1G_6thread17LinearCombinationISI_Li1EffLNS1L_9ScaleType4KindE0ELNS_15FloatRoundStyleE2ESI_EENS1_15EpilogueDefaultEEEEEvvEEEEvNT_6ParamsE --------------------------
	.section	.nv.constant0._ZN7cutlass13device_kernelINS_4gemm6kernel13GemmUniversalIN4cute5tupleIJiiiiEEENS1_10collective13CollectiveMmaINS1_34MainloopSm90TmaGmmaWarpSpecializedILi2ENS5_IJNS4_1CILi1EEESB_SB_EEENS1_35KernelTmaWarpSpecializedCooperativeEEENS5_IJNSA_ILi128EEENSA_ILi256EEESF_EEENS_6half_tENS5_IJlSB_lEEESI_SJ_NS4_8TiledMMAINS4_8MMA_AtomIJNS4_4SM904GMMA26MMA_64x256x16_F32F16F16_SSILNSN_5MajorE0ELSP_0ELNSN_7ScaleInE1ELSQ_1EEEEEENS4_6LayoutINS5_IJNSA_ILi2EEESB_SB_EEENS5_IJSB_NSA_ILi0EEESW_EEEEENS5_IJNS4_10UnderscoreESZ_SZ_EEEEENS4_13SM90_TMA_LOADENS4_14ComposedLayoutINS4_7SwizzleILi3ELi4ELi3EEENS4_18smem_ptr_flag_bitsILi16EEENST_INS5_IJNSA_ILi8EEENSA_ILi64EEEEEENS5_IJS19_SB_EEEEEEEvNS4_8identityES12_S1D_vS1E_EENS_8epilogue10collective6detail29Sm90TmaWarpSpecializedAdapterINS1H_15DefaultEpilogueISI_SJ_SJ_NS1G_6thread17LinearCombinationISI_Li1EffLNS1L_9ScaleType4KindE0ELNS_15FloatRoundStyleE2ESI_EENS1_15EpilogueDefaultEEEEEvvEEEEvNT_6ParamsE,"a",@progbits
	.sectionflags	@""
	.align	4
.nv.constant0._ZN7cutlass13device_kernelINS_4gemm6kernel13GemmUniversalIN4cute5tupleIJiiiiEEENS1_10collective13CollectiveMmaINS1_34MainloopSm90TmaGmmaWarpSpecializedILi2ENS5_IJNS4_1CILi1EEESB_SB_EEENS1_35KernelTmaWarpSpecializedCooperativeEEENS5_IJNSA_ILi128EEENSA_ILi256EEESF_EEENS_6half_tENS5_IJlSB_lEEESI_SJ_NS4_8TiledMMAINS4_8MMA_AtomIJNS4_4SM904GMMA26MMA_64x256x16_F32F16F16_SSILNSN_5MajorE0ELSP_0ELNSN_7ScaleInE1ELSQ_1EEEEEENS4_6LayoutINS5_IJNSA_ILi2EEESB_SB_EEENS5_IJSB_NSA_ILi0EEESW_EEEEENS5_IJNS4_10UnderscoreESZ_SZ_EEEEENS4_13SM90_TMA_LOADENS4_14ComposedLayoutINS4_7SwizzleILi3ELi4ELi3EEENS4_18smem_ptr_flag_bitsILi16EEENST_INS5_IJNSA_ILi8EEENSA_ILi64EEEEEENS5_IJS19_SB_EEEEEEEvNS4_8identityES12_S1D_vS1E_EENS_8epilogue10collective6detail29Sm90TmaWarpSpecializedAdapterINS1H_15DefaultEpilogueISI_SJ_SJ_NS1G_6thread17LinearCombinationISI_Li1EffLNS1L_9ScaleType4KindE0ELNS_15FloatRoundStyleE2ESI_EENS1_15EpilogueDefaultEEEEEvvEEEEvNT_6ParamsE:
	.zero		1664


//--------------------- SYMBOLS --------------------------

	.type		.nv.reservedSmem.offset0,@object
	.size		.nv.reservedSmem.offset0,0x4
	.type		__assertfail,@function
